//
// Generated by NVIDIA NVVM Compiler
//
// Compiler Build ID: CL-36424714
// Cuda compilation tools, release 13.0, V13.0.88
// Based on NVVM 20.0.0
//

.version 9.0
.target sm_100
.address_size 64

	// .globl	_Z16relaxationKernelPdS_idS_S_S_
.extern .func  (.param .b32 func_retval0) vprintf
(
	.param .b64 vprintf_param_0,
	.param .b64 vprintf_param_1
)
;
// _ZZ16relaxationKernelPdS_idS_S_S_E8nextIter has been demoted
.global .align 1 .b8 $str[2] = {10};
.global .align 1 .b8 $str$1[5] = {37, 108, 102, 32};
.extern .shared .align 16 .b8 sumArray[];

.visible .entry _Z16relaxationKernelPdS_idS_S_S_(
	.param .u64 .ptr .align 1 _Z16relaxationKernelPdS_idS_S_S__param_0,
	.param .u64 .ptr .align 1 _Z16relaxationKernelPdS_idS_S_S__param_1,
	.param .u32 _Z16relaxationKernelPdS_idS_S_S__param_2,
	.param .f64 _Z16relaxationKernelPdS_idS_S_S__param_3,
	.param .u64 .ptr .align 1 _Z16relaxationKernelPdS_idS_S_S__param_4,
	.param .u64 .ptr .align 1 _Z16relaxationKernelPdS_idS_S_S__param_5,
	.param .u64 .ptr .align 1 _Z16relaxationKernelPdS_idS_S_S__param_6
)
{
	.local .align 8 .b8 	__local_depot0[8];
	.reg .b64 	%SP;
	.reg .b64 	%SPL;
	.reg .pred 	%p<84>;
	.reg .b16 	%rs<4>;
	.reg .b32 	%r<407>;
	.reg .b64 	%rd<288>;
	.reg .b64 	%fd<162>;
	// demoted variable
	.shared .align 1 .u8 _ZZ16relaxationKernelPdS_idS_S_S_E8nextIter;
	mov.u64 	%SPL, __local_depot0;
	cvta.local.u64 	%SP, %SPL;
	ld.param.u64 	%rd10, [_Z16relaxationKernelPdS_idS_S_S__param_0];
	ld.param.u64 	%rd11, [_Z16relaxationKernelPdS_idS_S_S__param_1];
	ld.param.u32 	%r102, [_Z16relaxationKernelPdS_idS_S_S__param_2];
	ld.param.u64 	%rd12, [_Z16relaxationKernelPdS_idS_S_S__param_4];
	ld.param.u64 	%rd13, [_Z16relaxationKernelPdS_idS_S_S__param_5];
	ld.param.u64 	%rd14, [_Z16relaxationKernelPdS_idS_S_S__param_6];
	cvta.to.global.u64 	%rd1, %rd11;
	cvta.to.global.u64 	%rd2, %rd10;
	cvta.to.global.u64 	%rd3, %rd13;
	cvta.to.global.u64 	%rd4, %rd14;
	cvta.to.global.u64 	%rd5, %rd12;
	add.u64 	%rd6, %SPL, 0;
	mov.u32 	%r1, %tid.x;
	mov.u32 	%r2, %tid.y;
	mov.u32 	%r3, %ntid.x;
	mov.u32 	%r4, %ntid.y;
	mul.lo.s32 	%r5, %r3, %r4;
	setp.ge.s32 	%p2, %r1, %r102;
	@%p2 bra 	$L__BB0_10;
	add.s32 	%r6, %r2, %r4;
	max.u32 	%r103, %r102, %r6;
	setp.lt.u32 	%p3, %r6, %r102;
	selp.u32 	%r104, 1, 0, %p3;
	add.s32 	%r105, %r6, %r104;
	sub.s32 	%r106, %r103, %r105;
	div.u32 	%r107, %r106, %r4;
	add.s32 	%r7, %r107, %r104;
	and.b32  	%r8, %r7, 3;
	mul.lo.s32 	%r9, %r2, %r102;
	mul.lo.s32 	%r10, %r6, %r102;
	add.s32 	%r11, %r6, %r4;
	mul.lo.s32 	%r12, %r11, %r102;
	add.s32 	%r13, %r11, %r4;
	mov.u32 	%r383, %r1;
$L__BB0_2:
	setp.ge.u32 	%p4, %r2, %r102;
	@%p4 bra 	$L__BB0_9;
	setp.eq.s32 	%p5, %r8, 3;
	mad.lo.s32 	%r108, %r383, %r102, %r383;
	mul.wide.s32 	%rd16, %r108, 8;
	add.s64 	%rd7, %rd2, %rd16;
	mov.u32 	%r384, %r2;
	@%p5 bra 	$L__BB0_7;
	setp.eq.s32 	%p6, %r8, 0;
	add.s32 	%r109, %r9, %r383;
	mul.wide.s32 	%rd17, %r109, 8;
	add.s64 	%rd18, %rd2, %rd17;
	ld.global.f64 	%fd36, [%rd18];
	neg.f64 	%fd37, %fd36;
	ld.global.f64 	%fd38, [%rd7];
	div.rn.f64 	%fd39, %fd37, %fd38;
	add.s64 	%rd19, %rd3, %rd17;
	st.global.f64 	[%rd19], %fd39;
	mov.u32 	%r384, %r6;
	@%p6 bra 	$L__BB0_7;
	setp.eq.s32 	%p7, %r8, 1;
	add.s32 	%r110, %r10, %r383;
	mul.wide.s32 	%rd20, %r110, 8;
	add.s64 	%rd21, %rd2, %rd20;
	ld.global.f64 	%fd40, [%rd21];
	neg.f64 	%fd41, %fd40;
	ld.global.f64 	%fd42, [%rd7];
	div.rn.f64 	%fd43, %fd41, %fd42;
	add.s64 	%rd22, %rd3, %rd20;
	st.global.f64 	[%rd22], %fd43;
	mov.u32 	%r384, %r11;
	@%p7 bra 	$L__BB0_7;
	add.s32 	%r111, %r12, %r383;
	mul.wide.s32 	%rd23, %r111, 8;
	add.s64 	%rd24, %rd2, %rd23;
	ld.global.f64 	%fd44, [%rd24];
	neg.f64 	%fd45, %fd44;
	ld.global.f64 	%fd46, [%rd7];
	div.rn.f64 	%fd47, %fd45, %fd46;
	add.s64 	%rd25, %rd3, %rd23;
	st.global.f64 	[%rd25], %fd47;
	mov.u32 	%r384, %r13;
$L__BB0_7:
	setp.lt.u32 	%p8, %r7, 3;
	@%p8 bra 	$L__BB0_9;
$L__BB0_8:
	mad.lo.s32 	%r112, %r384, %r102, %r383;
	mul.wide.s32 	%rd26, %r112, 8;
	add.s64 	%rd27, %rd2, %rd26;
	ld.global.f64 	%fd48, [%rd27];
	neg.f64 	%fd49, %fd48;
	ld.global.f64 	%fd50, [%rd7];
	div.rn.f64 	%fd51, %fd49, %fd50;
	add.s64 	%rd28, %rd3, %rd26;
	st.global.f64 	[%rd28], %fd51;
	add.s32 	%r113, %r384, %r4;
	mad.lo.s32 	%r114, %r113, %r102, %r383;
	mul.wide.s32 	%rd29, %r114, 8;
	add.s64 	%rd30, %rd2, %rd29;
	ld.global.f64 	%fd52, [%rd30];
	neg.f64 	%fd53, %fd52;
	ld.global.f64 	%fd54, [%rd7];
	div.rn.f64 	%fd55, %fd53, %fd54;
	add.s64 	%rd31, %rd3, %rd29;
	st.global.f64 	[%rd31], %fd55;
	add.s32 	%r115, %r113, %r4;
	mad.lo.s32 	%r116, %r115, %r102, %r383;
	mul.wide.s32 	%rd32, %r116, 8;
	add.s64 	%rd33, %rd2, %rd32;
	ld.global.f64 	%fd56, [%rd33];
	neg.f64 	%fd57, %fd56;
	ld.global.f64 	%fd58, [%rd7];
	div.rn.f64 	%fd59, %fd57, %fd58;
	add.s64 	%rd34, %rd3, %rd32;
	st.global.f64 	[%rd34], %fd59;
	add.s32 	%r117, %r115, %r4;
	mad.lo.s32 	%r118, %r117, %r102, %r383;
	mul.wide.s32 	%rd35, %r118, 8;
	add.s64 	%rd36, %rd2, %rd35;
	ld.global.f64 	%fd60, [%rd36];
	neg.f64 	%fd61, %fd60;
	ld.global.f64 	%fd62, [%rd7];
	div.rn.f64 	%fd63, %fd61, %fd62;
	add.s64 	%rd37, %rd3, %rd35;
	st.global.f64 	[%rd37], %fd63;
	add.s32 	%r384, %r117, %r4;
	setp.lt.s32 	%p9, %r384, %r102;
	@%p9 bra 	$L__BB0_8;
$L__BB0_9:
	add.s32 	%r383, %r383, %r3;
	setp.lt.s32 	%p10, %r383, %r102;
	@%p10 bra 	$L__BB0_2;
$L__BB0_10:
	mad.lo.s32 	%r19, %r2, %r3, %r1;
	setp.ge.s32 	%p11, %r19, %r102;
	@%p11 bra 	$L__BB0_16;
	add.s32 	%r119, %r19, %r5;
	max.s32 	%r120, %r102, %r119;
	setp.lt.s32 	%p12, %r119, %r102;
	selp.u32 	%r121, 1, 0, %p12;
	add.s32 	%r122, %r119, %r121;
	sub.s32 	%r123, %r120, %r122;
	div.u32 	%r124, %r123, %r5;
	add.s32 	%r20, %r124, %r121;
	and.b32  	%r125, %r20, 3;
	setp.eq.s32 	%p13, %r125, 3;
	mov.u32 	%r388, %r19;
	@%p13 bra 	$L__BB0_14;
	add.s32 	%r127, %r20, 1;
	and.b32  	%r21, %r127, 3;
	mov.b32 	%r387, 0;
	mov.u32 	%r388, %r19;
$L__BB0_13:
	.pragma "nounroll";
	mul.wide.u32 	%rd38, %r388, 8;
	add.s64 	%rd39, %rd1, %rd38;
	ld.global.f64 	%fd64, [%rd39];
	mad.lo.s32 	%r128, %r388, %r102, %r388;
	mul.wide.s32 	%rd40, %r128, 8;
	add.s64 	%rd41, %rd2, %rd40;
	ld.global.f64 	%fd65, [%rd41];
	div.rn.f64 	%fd66, %fd64, %fd65;
	add.s64 	%rd42, %rd4, %rd38;
	st.global.f64 	[%rd42], %fd66;
	add.s32 	%r388, %r388, %r5;
	add.s32 	%r387, %r387, 1;
	setp.ne.s32 	%p14, %r387, %r21;
	@%p14 bra 	$L__BB0_13;
$L__BB0_14:
	setp.lt.u32 	%p15, %r20, 3;
	@%p15 bra 	$L__BB0_16;
$L__BB0_15:
	mul.wide.u32 	%rd43, %r388, 8;
	add.s64 	%rd44, %rd1, %rd43;
	ld.global.f64 	%fd67, [%rd44];
	mad.lo.s32 	%r129, %r388, %r102, %r388;
	mul.wide.s32 	%rd45, %r129, 8;
	add.s64 	%rd46, %rd2, %rd45;
	ld.global.f64 	%fd68, [%rd46];
	div.rn.f64 	%fd69, %fd67, %fd68;
	add.s64 	%rd47, %rd4, %rd43;
	st.global.f64 	[%rd47], %fd69;
	add.s32 	%r130, %r388, %r5;
	mul.wide.u32 	%rd48, %r130, 8;
	add.s64 	%rd49, %rd1, %rd48;
	ld.global.f64 	%fd70, [%rd49];
	mad.lo.s32 	%r131, %r130, %r102, %r130;
	mul.wide.s32 	%rd50, %r131, 8;
	add.s64 	%rd51, %rd2, %rd50;
	ld.global.f64 	%fd71, [%rd51];
	div.rn.f64 	%fd72, %fd70, %fd71;
	add.s64 	%rd52, %rd4, %rd48;
	st.global.f64 	[%rd52], %fd72;
	add.s32 	%r132, %r130, %r5;
	mul.wide.u32 	%rd53, %r132, 8;
	add.s64 	%rd54, %rd1, %rd53;
	ld.global.f64 	%fd73, [%rd54];
	mad.lo.s32 	%r133, %r132, %r102, %r132;
	mul.wide.s32 	%rd55, %r133, 8;
	add.s64 	%rd56, %rd2, %rd55;
	ld.global.f64 	%fd74, [%rd56];
	div.rn.f64 	%fd75, %fd73, %fd74;
	add.s64 	%rd57, %rd4, %rd53;
	st.global.f64 	[%rd57], %fd75;
	add.s32 	%r134, %r132, %r5;
	mul.wide.u32 	%rd58, %r134, 8;
	add.s64 	%rd59, %rd1, %rd58;
	ld.global.f64 	%fd76, [%rd59];
	mad.lo.s32 	%r135, %r134, %r102, %r134;
	mul.wide.s32 	%rd60, %r135, 8;
	add.s64 	%rd61, %rd2, %rd60;
	ld.global.f64 	%fd77, [%rd61];
	div.rn.f64 	%fd78, %fd76, %fd77;
	add.s64 	%rd62, %rd4, %rd58;
	st.global.f64 	[%rd62], %fd78;
	add.s32 	%r388, %r134, %r5;
	setp.lt.s32 	%p16, %r388, %r102;
	@%p16 bra 	$L__BB0_15;
$L__BB0_16:
	setp.ne.s32 	%p17, %r19, 0;
	@%p17 bra 	$L__BB0_50;
	mov.u64 	%rd63, $str;
	cvta.global.u64 	%rd64, %rd63;
	{ // callseq 0, 0
	.param .b64 param0;
	st.param.b64 	[param0], %rd64;
	.param .b64 param1;
	st.param.b64 	[param1], 0;
	.param .b32 retval0;
	call.uni (retval0), 
	vprintf, 
	(
	param0, 
	param1
	);
	ld.param.b32 	%r136, [retval0];
	} // callseq 0
	setp.lt.s32 	%p18, %r102, 1;
	@%p18 bra 	$L__BB0_48;
	and.b32  	%r29, %r102, 15;
	and.b32  	%r30, %r102, 7;
	and.b32  	%r31, %r102, 3;
	mov.b32 	%r390, 0;
	mov.u64 	%rd94, $str$1;
	add.u64 	%rd96, %SP, 0;
$L__BB0_19:
	add.s32 	%r144, %r102, -1;
	setp.lt.u32 	%p19, %r144, 15;
	mov.b32 	%r393, 0;
	@%p19 bra 	$L__BB0_22;
	mov.b32 	%r391, 0;
$L__BB0_21:
	.pragma "nounroll";
	mad.lo.s32 	%r146, %r390, %r102, %r391;
	mul.wide.u32 	%rd67, %r146, 8;
	add.s64 	%rd68, %rd2, %rd67;
	ld.global.f64 	%fd79, [%rd68];
	st.local.f64 	[%rd6], %fd79;
	cvta.global.u64 	%rd70, %rd94;
	{ // callseq 3, 0
	.param .b64 param0;
	st.param.b64 	[param0], %rd70;
	.param .b64 param1;
	st.param.b64 	[param1], %rd96;
	.param .b32 retval0;
	call.uni (retval0), 
	vprintf, 
	(
	param0, 
	param1
	);
	ld.param.b32 	%r147, [retval0];
	} // callseq 3
	ld.global.f64 	%fd80, [%rd68+8];
	st.local.f64 	[%rd6], %fd80;
	{ // callseq 4, 0
	.param .b64 param0;
	st.param.b64 	[param0], %rd70;
	.param .b64 param1;
	st.param.b64 	[param1], %rd96;
	.param .b32 retval0;
	call.uni (retval0), 
	vprintf, 
	(
	param0, 
	param1
	);
	ld.param.b32 	%r149, [retval0];
	} // callseq 4
	ld.global.f64 	%fd81, [%rd68+16];
	st.local.f64 	[%rd6], %fd81;
	{ // callseq 5, 0
	.param .b64 param0;
	st.param.b64 	[param0], %rd70;
	.param .b64 param1;
	st.param.b64 	[param1], %rd96;
	.param .b32 retval0;
	call.uni (retval0), 
	vprintf, 
	(
	param0, 
	param1
	);
	ld.param.b32 	%r151, [retval0];
	} // callseq 5
	ld.global.f64 	%fd82, [%rd68+24];
	st.local.f64 	[%rd6], %fd82;
	{ // callseq 6, 0
	.param .b64 param0;
	st.param.b64 	[param0], %rd70;
	.param .b64 param1;
	st.param.b64 	[param1], %rd96;
	.param .b32 retval0;
	call.uni (retval0), 
	vprintf, 
	(
	param0, 
	param1
	);
	ld.param.b32 	%r153, [retval0];
	} // callseq 6
	ld.global.f64 	%fd83, [%rd68+32];
	st.local.f64 	[%rd6], %fd83;
	{ // callseq 7, 0
	.param .b64 param0;
	st.param.b64 	[param0], %rd70;
	.param .b64 param1;
	st.param.b64 	[param1], %rd96;
	.param .b32 retval0;
	call.uni (retval0), 
	vprintf, 
	(
	param0, 
	param1
	);
	ld.param.b32 	%r155, [retval0];
	} // callseq 7
	ld.global.f64 	%fd84, [%rd68+40];
	st.local.f64 	[%rd6], %fd84;
	{ // callseq 8, 0
	.param .b64 param0;
	st.param.b64 	[param0], %rd70;
	.param .b64 param1;
	st.param.b64 	[param1], %rd96;
	.param .b32 retval0;
	call.uni (retval0), 
	vprintf, 
	(
	param0, 
	param1
	);
	ld.param.b32 	%r157, [retval0];
	} // callseq 8
	ld.global.f64 	%fd85, [%rd68+48];
	st.local.f64 	[%rd6], %fd85;
	{ // callseq 9, 0
	.param .b64 param0;
	st.param.b64 	[param0], %rd70;
	.param .b64 param1;
	st.param.b64 	[param1], %rd96;
	.param .b32 retval0;
	call.uni (retval0), 
	vprintf, 
	(
	param0, 
	param1
	);
	ld.param.b32 	%r159, [retval0];
	} // callseq 9
	ld.global.f64 	%fd86, [%rd68+56];
	st.local.f64 	[%rd6], %fd86;
	{ // callseq 10, 0
	.param .b64 param0;
	st.param.b64 	[param0], %rd70;
	.param .b64 param1;
	st.param.b64 	[param1], %rd96;
	.param .b32 retval0;
	call.uni (retval0), 
	vprintf, 
	(
	param0, 
	param1
	);
	ld.param.b32 	%r161, [retval0];
	} // callseq 10
	ld.global.f64 	%fd87, [%rd68+64];
	st.local.f64 	[%rd6], %fd87;
	{ // callseq 11, 0
	.param .b64 param0;
	st.param.b64 	[param0], %rd70;
	.param .b64 param1;
	st.param.b64 	[param1], %rd96;
	.param .b32 retval0;
	call.uni (retval0), 
	vprintf, 
	(
	param0, 
	param1
	);
	ld.param.b32 	%r163, [retval0];
	} // callseq 11
	ld.global.f64 	%fd88, [%rd68+72];
	st.local.f64 	[%rd6], %fd88;
	{ // callseq 12, 0
	.param .b64 param0;
	st.param.b64 	[param0], %rd70;
	.param .b64 param1;
	st.param.b64 	[param1], %rd96;
	.param .b32 retval0;
	call.uni (retval0), 
	vprintf, 
	(
	param0, 
	param1
	);
	ld.param.b32 	%r165, [retval0];
	} // callseq 12
	ld.global.f64 	%fd89, [%rd68+80];
	st.local.f64 	[%rd6], %fd89;
	{ // callseq 13, 0
	.param .b64 param0;
	st.param.b64 	[param0], %rd70;
	.param .b64 param1;
	st.param.b64 	[param1], %rd96;
	.param .b32 retval0;
	call.uni (retval0), 
	vprintf, 
	(
	param0, 
	param1
	);
	ld.param.b32 	%r167, [retval0];
	} // callseq 13
	ld.global.f64 	%fd90, [%rd68+88];
	st.local.f64 	[%rd6], %fd90;
	{ // callseq 14, 0
	.param .b64 param0;
	st.param.b64 	[param0], %rd70;
	.param .b64 param1;
	st.param.b64 	[param1], %rd96;
	.param .b32 retval0;
	call.uni (retval0), 
	vprintf, 
	(
	param0, 
	param1
	);
	ld.param.b32 	%r169, [retval0];
	} // callseq 14
	ld.global.f64 	%fd91, [%rd68+96];
	st.local.f64 	[%rd6], %fd91;
	{ // callseq 15, 0
	.param .b64 param0;
	st.param.b64 	[param0], %rd70;
	.param .b64 param1;
	st.param.b64 	[param1], %rd96;
	.param .b32 retval0;
	call.uni (retval0), 
	vprintf, 
	(
	param0, 
	param1
	);
	ld.param.b32 	%r171, [retval0];
	} // callseq 15
	ld.global.f64 	%fd92, [%rd68+104];
	st.local.f64 	[%rd6], %fd92;
	{ // callseq 16, 0
	.param .b64 param0;
	st.param.b64 	[param0], %rd70;
	.param .b64 param1;
	st.param.b64 	[param1], %rd96;
	.param .b32 retval0;
	call.uni (retval0), 
	vprintf, 
	(
	param0, 
	param1
	);
	ld.param.b32 	%r173, [retval0];
	} // callseq 16
	ld.global.f64 	%fd93, [%rd68+112];
	st.local.f64 	[%rd6], %fd93;
	{ // callseq 17, 0
	.param .b64 param0;
	st.param.b64 	[param0], %rd70;
	.param .b64 param1;
	st.param.b64 	[param1], %rd96;
	.param .b32 retval0;
	call.uni (retval0), 
	vprintf, 
	(
	param0, 
	param1
	);
	ld.param.b32 	%r175, [retval0];
	} // callseq 17
	ld.global.f64 	%fd94, [%rd68+120];
	st.local.f64 	[%rd6], %fd94;
	{ // callseq 18, 0
	.param .b64 param0;
	st.param.b64 	[param0], %rd70;
	.param .b64 param1;
	st.param.b64 	[param1], %rd96;
	.param .b32 retval0;
	call.uni (retval0), 
	vprintf, 
	(
	param0, 
	param1
	);
	ld.param.b32 	%r177, [retval0];
	} // callseq 18
	add.s32 	%r391, %r391, 16;
	and.b32  	%r393, %r102, 2147483632;
	setp.ne.s32 	%p20, %r391, %r393;
	@%p20 bra 	$L__BB0_21;
$L__BB0_22:
	setp.eq.s32 	%p21, %r29, 0;
	@%p21 bra 	$L__BB0_32;
	mul.lo.s32 	%r37, %r390, %r102;
	add.s32 	%r179, %r29, -1;
	setp.lt.u32 	%p22, %r179, 7;
	@%p22 bra 	$L__BB0_25;
	add.s32 	%r180, %r393, %r37;
	mul.wide.u32 	%rd72, %r180, 8;
	add.s64 	%rd73, %rd2, %rd72;
	ld.global.f64 	%fd95, [%rd73];
	st.local.f64 	[%rd6], %fd95;
	cvta.global.u64 	%rd75, %rd94;
	{ // callseq 19, 0
	.param .b64 param0;
	st.param.b64 	[param0], %rd75;
	.param .b64 param1;
	st.param.b64 	[param1], %rd96;
	.param .b32 retval0;
	call.uni (retval0), 
	vprintf, 
	(
	param0, 
	param1
	);
	ld.param.b32 	%r181, [retval0];
	} // callseq 19
	cvt.u64.u32 	%rd77, %r37;
	cvt.u64.u32 	%rd78, %r393;
	add.s64 	%rd79, %rd78, %rd77;
	shl.b64 	%rd80, %rd79, 3;
	add.s64 	%rd81, %rd2, %rd80;
	ld.global.f64 	%fd96, [%rd81+8];
	st.local.f64 	[%rd6], %fd96;
	{ // callseq 20, 0
	.param .b64 param0;
	st.param.b64 	[param0], %rd75;
	.param .b64 param1;
	st.param.b64 	[param1], %rd96;
	.param .b32 retval0;
	call.uni (retval0), 
	vprintf, 
	(
	param0, 
	param1
	);
	ld.param.b32 	%r183, [retval0];
	} // callseq 20
	ld.global.f64 	%fd97, [%rd81+16];
	st.local.f64 	[%rd6], %fd97;
	{ // callseq 21, 0
	.param .b64 param0;
	st.param.b64 	[param0], %rd75;
	.param .b64 param1;
	st.param.b64 	[param1], %rd96;
	.param .b32 retval0;
	call.uni (retval0), 
	vprintf, 
	(
	param0, 
	param1
	);
	ld.param.b32 	%r185, [retval0];
	} // callseq 21
	ld.global.f64 	%fd98, [%rd81+24];
	st.local.f64 	[%rd6], %fd98;
	{ // callseq 22, 0
	.param .b64 param0;
	st.param.b64 	[param0], %rd75;
	.param .b64 param1;
	st.param.b64 	[param1], %rd96;
	.param .b32 retval0;
	call.uni (retval0), 
	vprintf, 
	(
	param0, 
	param1
	);
	ld.param.b32 	%r187, [retval0];
	} // callseq 22
	ld.global.f64 	%fd99, [%rd81+32];
	st.local.f64 	[%rd6], %fd99;
	{ // callseq 23, 0
	.param .b64 param0;
	st.param.b64 	[param0], %rd75;
	.param .b64 param1;
	st.param.b64 	[param1], %rd96;
	.param .b32 retval0;
	call.uni (retval0), 
	vprintf, 
	(
	param0, 
	param1
	);
	ld.param.b32 	%r189, [retval0];
	} // callseq 23
	ld.global.f64 	%fd100, [%rd81+40];
	st.local.f64 	[%rd6], %fd100;
	{ // callseq 24, 0
	.param .b64 param0;
	st.param.b64 	[param0], %rd75;
	.param .b64 param1;
	st.param.b64 	[param1], %rd96;
	.param .b32 retval0;
	call.uni (retval0), 
	vprintf, 
	(
	param0, 
	param1
	);
	ld.param.b32 	%r191, [retval0];
	} // callseq 24
	ld.global.f64 	%fd101, [%rd81+48];
	st.local.f64 	[%rd6], %fd101;
	{ // callseq 25, 0
	.param .b64 param0;
	st.param.b64 	[param0], %rd75;
	.param .b64 param1;
	st.param.b64 	[param1], %rd96;
	.param .b32 retval0;
	call.uni (retval0), 
	vprintf, 
	(
	param0, 
	param1
	);
	ld.param.b32 	%r193, [retval0];
	} // callseq 25
	ld.global.f64 	%fd102, [%rd81+56];
	st.local.f64 	[%rd6], %fd102;
	{ // callseq 26, 0
	.param .b64 param0;
	st.param.b64 	[param0], %rd75;
	.param .b64 param1;
	st.param.b64 	[param1], %rd96;
	.param .b32 retval0;
	call.uni (retval0), 
	vprintf, 
	(
	param0, 
	param1
	);
	ld.param.b32 	%r195, [retval0];
	} // callseq 26
	add.s32 	%r393, %r393, 8;
$L__BB0_25:
	setp.eq.s32 	%p23, %r30, 0;
	@%p23 bra 	$L__BB0_32;
	add.s32 	%r197, %r30, -1;
	setp.lt.u32 	%p24, %r197, 3;
	@%p24 bra 	$L__BB0_28;
	add.s32 	%r198, %r393, %r37;
	mul.wide.u32 	%rd82, %r198, 8;
	add.s64 	%rd83, %rd2, %rd82;
	ld.global.f64 	%fd103, [%rd83];
	st.local.f64 	[%rd6], %fd103;
	cvta.global.u64 	%rd85, %rd94;
	{ // callseq 27, 0
	.param .b64 param0;
	st.param.b64 	[param0], %rd85;
	.param .b64 param1;
	st.param.b64 	[param1], %rd96;
	.param .b32 retval0;
	call.uni (retval0), 
	vprintf, 
	(
	param0, 
	param1
	);
	ld.param.b32 	%r199, [retval0];
	} // callseq 27
	cvt.u64.u32 	%rd87, %r37;
	cvt.u64.u32 	%rd88, %r393;
	add.s64 	%rd89, %rd88, %rd87;
	shl.b64 	%rd90, %rd89, 3;
	add.s64 	%rd91, %rd2, %rd90;
	ld.global.f64 	%fd104, [%rd91+8];
	st.local.f64 	[%rd6], %fd104;
	{ // callseq 28, 0
	.param .b64 param0;
	st.param.b64 	[param0], %rd85;
	.param .b64 param1;
	st.param.b64 	[param1], %rd96;
	.param .b32 retval0;
	call.uni (retval0), 
	vprintf, 
	(
	param0, 
	param1
	);
	ld.param.b32 	%r201, [retval0];
	} // callseq 28
	ld.global.f64 	%fd105, [%rd91+16];
	st.local.f64 	[%rd6], %fd105;
	{ // callseq 29, 0
	.param .b64 param0;
	st.param.b64 	[param0], %rd85;
	.param .b64 param1;
	st.param.b64 	[param1], %rd96;
	.param .b32 retval0;
	call.uni (retval0), 
	vprintf, 
	(
	param0, 
	param1
	);
	ld.param.b32 	%r203, [retval0];
	} // callseq 29
	ld.global.f64 	%fd106, [%rd91+24];
	st.local.f64 	[%rd6], %fd106;
	{ // callseq 30, 0
	.param .b64 param0;
	st.param.b64 	[param0], %rd85;
	.param .b64 param1;
	st.param.b64 	[param1], %rd96;
	.param .b32 retval0;
	call.uni (retval0), 
	vprintf, 
	(
	param0, 
	param1
	);
	ld.param.b32 	%r205, [retval0];
	} // callseq 30
	add.s32 	%r393, %r393, 4;
$L__BB0_28:
	setp.eq.s32 	%p25, %r31, 0;
	@%p25 bra 	$L__BB0_32;
	setp.eq.s32 	%p26, %r31, 1;
	add.s32 	%r207, %r393, %r37;
	mul.wide.u32 	%rd92, %r207, 8;
	add.s64 	%rd93, %rd2, %rd92;
	ld.global.f64 	%fd107, [%rd93];
	st.local.f64 	[%rd6], %fd107;
	cvta.global.u64 	%rd95, %rd94;
	{ // callseq 31, 0
	.param .b64 param0;
	st.param.b64 	[param0], %rd95;
	.param .b64 param1;
	st.param.b64 	[param1], %rd96;
	.param .b32 retval0;
	call.uni (retval0), 
	vprintf, 
	(
	param0, 
	param1
	);
	ld.param.b32 	%r208, [retval0];
	} // callseq 31
	@%p26 bra 	$L__BB0_32;
	setp.eq.s32 	%p27, %r31, 2;
	cvt.u64.u32 	%rd97, %r37;
	cvt.u64.u32 	%rd98, %r393;
	add.s64 	%rd99, %rd98, %rd97;
	shl.b64 	%rd100, %rd99, 3;
	add.s64 	%rd8, %rd2, %rd100;
	ld.global.f64 	%fd108, [%rd8+8];
	st.local.f64 	[%rd6], %fd108;
	cvta.global.u64 	%rd102, %rd94;
	{ // callseq 32, 0
	.param .b64 param0;
	st.param.b64 	[param0], %rd102;
	.param .b64 param1;
	st.param.b64 	[param1], %rd96;
	.param .b32 retval0;
	call.uni (retval0), 
	vprintf, 
	(
	param0, 
	param1
	);
	ld.param.b32 	%r210, [retval0];
	} // callseq 32
	@%p27 bra 	$L__BB0_32;
	ld.global.f64 	%fd109, [%rd8+16];
	st.local.f64 	[%rd6], %fd109;
	cvta.global.u64 	%rd105, %rd94;
	{ // callseq 33, 0
	.param .b64 param0;
	st.param.b64 	[param0], %rd105;
	.param .b64 param1;
	st.param.b64 	[param1], %rd96;
	.param .b32 retval0;
	call.uni (retval0), 
	vprintf, 
	(
	param0, 
	param1
	);
	ld.param.b32 	%r212, [retval0];
	} // callseq 33
$L__BB0_32:
	cvta.global.u64 	%rd108, %rd63;
	{ // callseq 34, 0
	.param .b64 param0;
	st.param.b64 	[param0], %rd108;
	.param .b64 param1;
	st.param.b64 	[param1], 0;
	.param .b32 retval0;
	call.uni (retval0), 
	vprintf, 
	(
	param0, 
	param1
	);
	ld.param.b32 	%r214, [retval0];
	} // callseq 34
	add.s32 	%r390, %r390, 1;
	setp.ne.s32 	%p28, %r390, %r102;
	@%p28 bra 	$L__BB0_19;
	mov.u64 	%rd109, $str;
	cvta.global.u64 	%rd110, %rd109;
	{ // callseq 35, 0
	.param .b64 param0;
	st.param.b64 	[param0], %rd110;
	.param .b64 param1;
	st.param.b64 	[param1], 0;
	.param .b32 retval0;
	call.uni (retval0), 
	vprintf, 
	(
	param0, 
	param1
	);
	ld.param.b32 	%r217, [retval0];
	} // callseq 35
	{ // callseq 36, 0
	.param .b64 param0;
	st.param.b64 	[param0], %rd110;
	.param .b64 param1;
	st.param.b64 	[param1], 0;
	.param .b32 retval0;
	call.uni (retval0), 
	vprintf, 
	(
	param0, 
	param1
	);
	ld.param.b32 	%r219, [retval0];
	} // callseq 36
	mov.b32 	%r395, 0;
	mov.u64 	%rd138, $str$1;
	add.u64 	%rd140, %SP, 0;
$L__BB0_34:
	add.s32 	%r222, %r102, -1;
	setp.lt.u32 	%p29, %r222, 15;
	mul.lo.s32 	%r44, %r395, %r102;
	mov.b32 	%r398, 0;
	@%p29 bra 	$L__BB0_37;
	mov.b32 	%r396, 0;
$L__BB0_36:
	.pragma "nounroll";
	add.s32 	%r224, %r396, %r44;
	mul.wide.u32 	%rd111, %r224, 8;
	add.s64 	%rd112, %rd3, %rd111;
	ld.global.f64 	%fd110, [%rd112];
	st.local.f64 	[%rd6], %fd110;
	mov.u64 	%rd113, $str$1;
	cvta.global.u64 	%rd114, %rd113;
	add.u64 	%rd115, %SP, 0;
	{ // callseq 37, 0
	.param .b64 param0;
	st.param.b64 	[param0], %rd114;
	.param .b64 param1;
	st.param.b64 	[param1], %rd115;
	.param .b32 retval0;
	call.uni (retval0), 
	vprintf, 
	(
	param0, 
	param1
	);
	ld.param.b32 	%r225, [retval0];
	} // callseq 37
	ld.global.f64 	%fd111, [%rd112+8];
	st.local.f64 	[%rd6], %fd111;
	{ // callseq 38, 0
	.param .b64 param0;
	st.param.b64 	[param0], %rd114;
	.param .b64 param1;
	st.param.b64 	[param1], %rd115;
	.param .b32 retval0;
	call.uni (retval0), 
	vprintf, 
	(
	param0, 
	param1
	);
	ld.param.b32 	%r227, [retval0];
	} // callseq 38
	ld.global.f64 	%fd112, [%rd112+16];
	st.local.f64 	[%rd6], %fd112;
	{ // callseq 39, 0
	.param .b64 param0;
	st.param.b64 	[param0], %rd114;
	.param .b64 param1;
	st.param.b64 	[param1], %rd115;
	.param .b32 retval0;
	call.uni (retval0), 
	vprintf, 
	(
	param0, 
	param1
	);
	ld.param.b32 	%r229, [retval0];
	} // callseq 39
	ld.global.f64 	%fd113, [%rd112+24];
	st.local.f64 	[%rd6], %fd113;
	{ // callseq 40, 0
	.param .b64 param0;
	st.param.b64 	[param0], %rd114;
	.param .b64 param1;
	st.param.b64 	[param1], %rd115;
	.param .b32 retval0;
	call.uni (retval0), 
	vprintf, 
	(
	param0, 
	param1
	);
	ld.param.b32 	%r231, [retval0];
	} // callseq 40
	ld.global.f64 	%fd114, [%rd112+32];
	st.local.f64 	[%rd6], %fd114;
	{ // callseq 41, 0
	.param .b64 param0;
	st.param.b64 	[param0], %rd114;
	.param .b64 param1;
	st.param.b64 	[param1], %rd115;
	.param .b32 retval0;
	call.uni (retval0), 
	vprintf, 
	(
	param0, 
	param1
	);
	ld.param.b32 	%r233, [retval0];
	} // callseq 41
	ld.global.f64 	%fd115, [%rd112+40];
	st.local.f64 	[%rd6], %fd115;
	{ // callseq 42, 0
	.param .b64 param0;
	st.param.b64 	[param0], %rd114;
	.param .b64 param1;
	st.param.b64 	[param1], %rd115;
	.param .b32 retval0;
	call.uni (retval0), 
	vprintf, 
	(
	param0, 
	param1
	);
	ld.param.b32 	%r235, [retval0];
	} // callseq 42
	ld.global.f64 	%fd116, [%rd112+48];
	st.local.f64 	[%rd6], %fd116;
	{ // callseq 43, 0
	.param .b64 param0;
	st.param.b64 	[param0], %rd114;
	.param .b64 param1;
	st.param.b64 	[param1], %rd115;
	.param .b32 retval0;
	call.uni (retval0), 
	vprintf, 
	(
	param0, 
	param1
	);
	ld.param.b32 	%r237, [retval0];
	} // callseq 43
	ld.global.f64 	%fd117, [%rd112+56];
	st.local.f64 	[%rd6], %fd117;
	{ // callseq 44, 0
	.param .b64 param0;
	st.param.b64 	[param0], %rd114;
	.param .b64 param1;
	st.param.b64 	[param1], %rd115;
	.param .b32 retval0;
	call.uni (retval0), 
	vprintf, 
	(
	param0, 
	param1
	);
	ld.param.b32 	%r239, [retval0];
	} // callseq 44
	ld.global.f64 	%fd118, [%rd112+64];
	st.local.f64 	[%rd6], %fd118;
	{ // callseq 45, 0
	.param .b64 param0;
	st.param.b64 	[param0], %rd114;
	.param .b64 param1;
	st.param.b64 	[param1], %rd115;
	.param .b32 retval0;
	call.uni (retval0), 
	vprintf, 
	(
	param0, 
	param1
	);
	ld.param.b32 	%r241, [retval0];
	} // callseq 45
	ld.global.f64 	%fd119, [%rd112+72];
	st.local.f64 	[%rd6], %fd119;
	{ // callseq 46, 0
	.param .b64 param0;
	st.param.b64 	[param0], %rd114;
	.param .b64 param1;
	st.param.b64 	[param1], %rd115;
	.param .b32 retval0;
	call.uni (retval0), 
	vprintf, 
	(
	param0, 
	param1
	);
	ld.param.b32 	%r243, [retval0];
	} // callseq 46
	ld.global.f64 	%fd120, [%rd112+80];
	st.local.f64 	[%rd6], %fd120;
	{ // callseq 47, 0
	.param .b64 param0;
	st.param.b64 	[param0], %rd114;
	.param .b64 param1;
	st.param.b64 	[param1], %rd115;
	.param .b32 retval0;
	call.uni (retval0), 
	vprintf, 
	(
	param0, 
	param1
	);
	ld.param.b32 	%r245, [retval0];
	} // callseq 47
	ld.global.f64 	%fd121, [%rd112+88];
	st.local.f64 	[%rd6], %fd121;
	{ // callseq 48, 0
	.param .b64 param0;
	st.param.b64 	[param0], %rd114;
	.param .b64 param1;
	st.param.b64 	[param1], %rd115;
	.param .b32 retval0;
	call.uni (retval0), 
	vprintf, 
	(
	param0, 
	param1
	);
	ld.param.b32 	%r247, [retval0];
	} // callseq 48
	ld.global.f64 	%fd122, [%rd112+96];
	st.local.f64 	[%rd6], %fd122;
	{ // callseq 49, 0
	.param .b64 param0;
	st.param.b64 	[param0], %rd114;
	.param .b64 param1;
	st.param.b64 	[param1], %rd115;
	.param .b32 retval0;
	call.uni (retval0), 
	vprintf, 
	(
	param0, 
	param1
	);
	ld.param.b32 	%r249, [retval0];
	} // callseq 49
	ld.global.f64 	%fd123, [%rd112+104];
	st.local.f64 	[%rd6], %fd123;
	{ // callseq 50, 0
	.param .b64 param0;
	st.param.b64 	[param0], %rd114;
	.param .b64 param1;
	st.param.b64 	[param1], %rd115;
	.param .b32 retval0;
	call.uni (retval0), 
	vprintf, 
	(
	param0, 
	param1
	);
	ld.param.b32 	%r251, [retval0];
	} // callseq 50
	ld.global.f64 	%fd124, [%rd112+112];
	st.local.f64 	[%rd6], %fd124;
	{ // callseq 51, 0
	.param .b64 param0;
	st.param.b64 	[param0], %rd114;
	.param .b64 param1;
	st.param.b64 	[param1], %rd115;
	.param .b32 retval0;
	call.uni (retval0), 
	vprintf, 
	(
	param0, 
	param1
	);
	ld.param.b32 	%r253, [retval0];
	} // callseq 51
	ld.global.f64 	%fd125, [%rd112+120];
	st.local.f64 	[%rd6], %fd125;
	{ // callseq 52, 0
	.param .b64 param0;
	st.param.b64 	[param0], %rd114;
	.param .b64 param1;
	st.param.b64 	[param1], %rd115;
	.param .b32 retval0;
	call.uni (retval0), 
	vprintf, 
	(
	param0, 
	param1
	);
	ld.param.b32 	%r255, [retval0];
	} // callseq 52
	add.s32 	%r396, %r396, 16;
	and.b32  	%r398, %r102, 2147483632;
	setp.ne.s32 	%p30, %r396, %r398;
	@%p30 bra 	$L__BB0_36;
$L__BB0_37:
	setp.eq.s32 	%p31, %r29, 0;
	@%p31 bra 	$L__BB0_47;
	add.s32 	%r257, %r29, -1;
	setp.lt.u32 	%p32, %r257, 7;
	@%p32 bra 	$L__BB0_40;
	add.s32 	%r258, %r398, %r44;
	mul.wide.u32 	%rd116, %r258, 8;
	add.s64 	%rd117, %rd3, %rd116;
	ld.global.f64 	%fd126, [%rd117];
	st.local.f64 	[%rd6], %fd126;
	cvta.global.u64 	%rd119, %rd138;
	{ // callseq 53, 0
	.param .b64 param0;
	st.param.b64 	[param0], %rd119;
	.param .b64 param1;
	st.param.b64 	[param1], %rd140;
	.param .b32 retval0;
	call.uni (retval0), 
	vprintf, 
	(
	param0, 
	param1
	);
	ld.param.b32 	%r259, [retval0];
	} // callseq 53
	cvt.u64.u32 	%rd121, %r44;
	cvt.u64.u32 	%rd122, %r398;
	add.s64 	%rd123, %rd122, %rd121;
	shl.b64 	%rd124, %rd123, 3;
	add.s64 	%rd125, %rd3, %rd124;
	ld.global.f64 	%fd127, [%rd125+8];
	st.local.f64 	[%rd6], %fd127;
	{ // callseq 54, 0
	.param .b64 param0;
	st.param.b64 	[param0], %rd119;
	.param .b64 param1;
	st.param.b64 	[param1], %rd140;
	.param .b32 retval0;
	call.uni (retval0), 
	vprintf, 
	(
	param0, 
	param1
	);
	ld.param.b32 	%r261, [retval0];
	} // callseq 54
	ld.global.f64 	%fd128, [%rd125+16];
	st.local.f64 	[%rd6], %fd128;
	{ // callseq 55, 0
	.param .b64 param0;
	st.param.b64 	[param0], %rd119;
	.param .b64 param1;
	st.param.b64 	[param1], %rd140;
	.param .b32 retval0;
	call.uni (retval0), 
	vprintf, 
	(
	param0, 
	param1
	);
	ld.param.b32 	%r263, [retval0];
	} // callseq 55
	ld.global.f64 	%fd129, [%rd125+24];
	st.local.f64 	[%rd6], %fd129;
	{ // callseq 56, 0
	.param .b64 param0;
	st.param.b64 	[param0], %rd119;
	.param .b64 param1;
	st.param.b64 	[param1], %rd140;
	.param .b32 retval0;
	call.uni (retval0), 
	vprintf, 
	(
	param0, 
	param1
	);
	ld.param.b32 	%r265, [retval0];
	} // callseq 56
	ld.global.f64 	%fd130, [%rd125+32];
	st.local.f64 	[%rd6], %fd130;
	{ // callseq 57, 0
	.param .b64 param0;
	st.param.b64 	[param0], %rd119;
	.param .b64 param1;
	st.param.b64 	[param1], %rd140;
	.param .b32 retval0;
	call.uni (retval0), 
	vprintf, 
	(
	param0, 
	param1
	);
	ld.param.b32 	%r267, [retval0];
	} // callseq 57
	ld.global.f64 	%fd131, [%rd125+40];
	st.local.f64 	[%rd6], %fd131;
	{ // callseq 58, 0
	.param .b64 param0;
	st.param.b64 	[param0], %rd119;
	.param .b64 param1;
	st.param.b64 	[param1], %rd140;
	.param .b32 retval0;
	call.uni (retval0), 
	vprintf, 
	(
	param0, 
	param1
	);
	ld.param.b32 	%r269, [retval0];
	} // callseq 58
	ld.global.f64 	%fd132, [%rd125+48];
	st.local.f64 	[%rd6], %fd132;
	{ // callseq 59, 0
	.param .b64 param0;
	st.param.b64 	[param0], %rd119;
	.param .b64 param1;
	st.param.b64 	[param1], %rd140;
	.param .b32 retval0;
	call.uni (retval0), 
	vprintf, 
	(
	param0, 
	param1
	);
	ld.param.b32 	%r271, [retval0];
	} // callseq 59
	ld.global.f64 	%fd133, [%rd125+56];
	st.local.f64 	[%rd6], %fd133;
	{ // callseq 60, 0
	.param .b64 param0;
	st.param.b64 	[param0], %rd119;
	.param .b64 param1;
	st.param.b64 	[param1], %rd140;
	.param .b32 retval0;
	call.uni (retval0), 
	vprintf, 
	(
	param0, 
	param1
	);
	ld.param.b32 	%r273, [retval0];
	} // callseq 60
	add.s32 	%r398, %r398, 8;
$L__BB0_40:
	setp.eq.s32 	%p33, %r30, 0;
	@%p33 bra 	$L__BB0_47;
	add.s32 	%r275, %r30, -1;
	setp.lt.u32 	%p34, %r275, 3;
	@%p34 bra 	$L__BB0_43;
	add.s32 	%r276, %r398, %r44;
	mul.wide.u32 	%rd126, %r276, 8;
	add.s64 	%rd127, %rd3, %rd126;
	ld.global.f64 	%fd134, [%rd127];
	st.local.f64 	[%rd6], %fd134;
	cvta.global.u64 	%rd129, %rd138;
	{ // callseq 61, 0
	.param .b64 param0;
	st.param.b64 	[param0], %rd129;
	.param .b64 param1;
	st.param.b64 	[param1], %rd140;
	.param .b32 retval0;
	call.uni (retval0), 
	vprintf, 
	(
	param0, 
	param1
	);
	ld.param.b32 	%r277, [retval0];
	} // callseq 61
	cvt.u64.u32 	%rd131, %r44;
	cvt.u64.u32 	%rd132, %r398;
	add.s64 	%rd133, %rd132, %rd131;
	shl.b64 	%rd134, %rd133, 3;
	add.s64 	%rd135, %rd3, %rd134;
	ld.global.f64 	%fd135, [%rd135+8];
	st.local.f64 	[%rd6], %fd135;
	{ // callseq 62, 0
	.param .b64 param0;
	st.param.b64 	[param0], %rd129;
	.param .b64 param1;
	st.param.b64 	[param1], %rd140;
	.param .b32 retval0;
	call.uni (retval0), 
	vprintf, 
	(
	param0, 
	param1
	);
	ld.param.b32 	%r279, [retval0];
	} // callseq 62
	ld.global.f64 	%fd136, [%rd135+16];
	st.local.f64 	[%rd6], %fd136;
	{ // callseq 63, 0
	.param .b64 param0;
	st.param.b64 	[param0], %rd129;
	.param .b64 param1;
	st.param.b64 	[param1], %rd140;
	.param .b32 retval0;
	call.uni (retval0), 
	vprintf, 
	(
	param0, 
	param1
	);
	ld.param.b32 	%r281, [retval0];
	} // callseq 63
	ld.global.f64 	%fd137, [%rd135+24];
	st.local.f64 	[%rd6], %fd137;
	{ // callseq 64, 0
	.param .b64 param0;
	st.param.b64 	[param0], %rd129;
	.param .b64 param1;
	st.param.b64 	[param1], %rd140;
	.param .b32 retval0;
	call.uni (retval0), 
	vprintf, 
	(
	param0, 
	param1
	);
	ld.param.b32 	%r283, [retval0];
	} // callseq 64
	add.s32 	%r398, %r398, 4;
$L__BB0_43:
	setp.eq.s32 	%p35, %r31, 0;
	@%p35 bra 	$L__BB0_47;
	setp.eq.s32 	%p36, %r31, 1;
	add.s32 	%r285, %r398, %r44;
	mul.wide.u32 	%rd136, %r285, 8;
	add.s64 	%rd137, %rd3, %rd136;
	ld.global.f64 	%fd138, [%rd137];
	st.local.f64 	[%rd6], %fd138;
	cvta.global.u64 	%rd139, %rd138;
	{ // callseq 65, 0
	.param .b64 param0;
	st.param.b64 	[param0], %rd139;
	.param .b64 param1;
	st.param.b64 	[param1], %rd140;
	.param .b32 retval0;
	call.uni (retval0), 
	vprintf, 
	(
	param0, 
	param1
	);
	ld.param.b32 	%r286, [retval0];
	} // callseq 65
	@%p36 bra 	$L__BB0_47;
	setp.eq.s32 	%p37, %r31, 2;
	cvt.u64.u32 	%rd141, %r44;
	cvt.u64.u32 	%rd142, %r398;
	add.s64 	%rd143, %rd142, %rd141;
	shl.b64 	%rd144, %rd143, 3;
	add.s64 	%rd9, %rd3, %rd144;
	ld.global.f64 	%fd139, [%rd9+8];
	st.local.f64 	[%rd6], %fd139;
	cvta.global.u64 	%rd146, %rd138;
	{ // callseq 66, 0
	.param .b64 param0;
	st.param.b64 	[param0], %rd146;
	.param .b64 param1;
	st.param.b64 	[param1], %rd140;
	.param .b32 retval0;
	call.uni (retval0), 
	vprintf, 
	(
	param0, 
	param1
	);
	ld.param.b32 	%r288, [retval0];
	} // callseq 66
	@%p37 bra 	$L__BB0_47;
	ld.global.f64 	%fd140, [%rd9+16];
	st.local.f64 	[%rd6], %fd140;
	cvta.global.u64 	%rd149, %rd138;
	{ // callseq 67, 0
	.param .b64 param0;
	st.param.b64 	[param0], %rd149;
	.param .b64 param1;
	st.param.b64 	[param1], %rd140;
	.param .b32 retval0;
	call.uni (retval0), 
	vprintf, 
	(
	param0, 
	param1
	);
	ld.param.b32 	%r290, [retval0];
	} // callseq 67
$L__BB0_47:
	cvta.global.u64 	%rd152, %rd109;
	{ // callseq 68, 0
	.param .b64 param0;
	st.param.b64 	[param0], %rd152;
	.param .b64 param1;
	st.param.b64 	[param1], 0;
	.param .b32 retval0;
	call.uni (retval0), 
	vprintf, 
	(
	param0, 
	param1
	);
	ld.param.b32 	%r292, [retval0];
	} // callseq 68
	add.s32 	%r395, %r395, 1;
	setp.eq.s32 	%p38, %r395, %r102;
	@%p38 bra 	$L__BB0_49;
	bra.uni 	$L__BB0_34;
$L__BB0_48:
	cvta.global.u64 	%rd66, %rd63;
	{ // callseq 1, 0
	.param .b64 param0;
	st.param.b64 	[param0], %rd66;
	.param .b64 param1;
	st.param.b64 	[param1], 0;
	.param .b32 retval0;
	call.uni (retval0), 
	vprintf, 
	(
	param0, 
	param1
	);
	ld.param.b32 	%r138, [retval0];
	} // callseq 1
	{ // callseq 2, 0
	.param .b64 param0;
	st.param.b64 	[param0], %rd66;
	.param .b64 param1;
	st.param.b64 	[param1], 0;
	.param .b32 retval0;
	call.uni (retval0), 
	vprintf, 
	(
	param0, 
	param1
	);
	ld.param.b32 	%r140, [retval0];
	} // callseq 2
$L__BB0_49:
	mov.u64 	%rd153, $str;
	cvta.global.u64 	%rd154, %rd153;
	{ // callseq 69, 0
	.param .b64 param0;
	st.param.b64 	[param0], %rd154;
	.param .b64 param1;
	st.param.b64 	[param1], 0;
	.param .b32 retval0;
	call.uni (retval0), 
	vprintf, 
	(
	param0, 
	param1
	);
	ld.param.b32 	%r294, [retval0];
	} // callseq 69
$L__BB0_50:
	setp.eq.s32 	%p39, %r19, 0;
	bar.sync 	0;
	mov.b16 	%rs1, 1;
	st.shared.u8 	[_ZZ16relaxationKernelPdS_idS_S_S_E8nextIter], %rs1;
	add.s32 	%r54, %r102, 1;
	mad.lo.s32 	%r55, %r102, %r102, %r102;
	setp.gt.s32 	%p40, %r55, 0;
	and.pred  	%p1, %p39, %p40;
	add.s32 	%r56, %r19, %r5;
	max.s32 	%r296, %r55, %r56;
	setp.lt.s32 	%p41, %r56, %r55;
	selp.u32 	%r297, 1, 0, %p41;
	add.s32 	%r298, %r56, %r297;
	sub.s32 	%r299, %r296, %r298;
	div.u32 	%r300, %r299, %r5;
	add.s32 	%r57, %r300, %r297;
	and.b32  	%r58, %r55, 3;
	and.b32  	%r59, %r57, 3;
	shl.b32 	%r301, %r19, 3;
	mov.u32 	%r302, sumArray;
	add.s32 	%r60, %r302, %r301;
	shl.b32 	%r61, %r5, 3;
	add.s32 	%r62, %r60, %r61;
	add.s32 	%r63, %r56, %r5;
	add.s32 	%r64, %r62, %r61;
	add.s32 	%r65, %r63, %r5;
	and.b32  	%r66, %r55, 2147483644;
	and.b32  	%r67, %r55, 1;
	neg.s32 	%r68, %r66;
	not.pred 	%p70, %p1;
	mov.u64 	%rd283, $str$1;
	add.u64 	%rd285, %SP, 0;
	mov.u64 	%rd286, $str;
$L__BB0_51:
	setp.ne.s32 	%p42, %r19, 0;
	@%p42 bra 	$L__BB0_53;
	mov.b16 	%rs2, 0;
	st.shared.u8 	[_ZZ16relaxationKernelPdS_idS_S_S_E8nextIter], %rs2;
$L__BB0_53:
	setp.ge.s32 	%p43, %r19, %r55;
	@%p43 bra 	$L__BB0_109;
	setp.eq.s32 	%p44, %r59, 3;
	mov.u32 	%r400, %r19;
	@%p44 bra 	$L__BB0_79;
	div.s32 	%r69, %r19, %r54;
	mul.lo.s32 	%r303, %r69, %r54;
	sub.s32 	%r70, %r19, %r303;
	setp.eq.s32 	%p45, %r70, 0;
	@%p45 bra 	$L__BB0_58;
	setp.ne.s32 	%p46, %r70, 1;
	@%p46 bra 	$L__BB0_59;
	mul.wide.s32 	%rd155, %r69, 8;
	add.s64 	%rd156, %rd5, %rd155;
	ld.global.f64 	%fd141, [%rd156];
	neg.f64 	%fd155, %fd141;
	bra.uni 	$L__BB0_62;
$L__BB0_58:
	mul.wide.s32 	%rd157, %r69, 8;
	add.s64 	%rd158, %rd4, %rd157;
	ld.global.f64 	%fd155, [%rd158];
	bra.uni 	$L__BB0_62;
$L__BB0_59:
	add.s32 	%r304, %r70, -2;
	setp.lt.s32 	%p47, %r304, %r69;
	@%p47 bra 	$L__BB0_61;
	mul.lo.s32 	%r305, %r69, %r102;
	cvt.s64.s32 	%rd159, %r305;
	cvt.u64.u32 	%rd160, %r70;
	add.s64 	%rd161, %rd160, %rd159;
	shl.b64 	%rd162, %rd161, 3;
	add.s64 	%rd163, %rd3, %rd162;
	ld.global.f64 	%fd155, [%rd163+-8];
	bra.uni 	$L__BB0_62;
$L__BB0_61:
	mul.lo.s32 	%r306, %r69, %r102;
	cvt.s64.s32 	%rd164, %r306;
	cvt.u64.u32 	%rd165, %r70;
	add.s64 	%rd166, %rd165, %rd164;
	shl.b64 	%rd167, %rd166, 3;
	add.s64 	%rd168, %rd3, %rd167;
	ld.global.f64 	%fd155, [%rd168+-16];
$L__BB0_62:
	setp.eq.s32 	%p48, %r59, 0;
	st.shared.f64 	[%r60], %fd155;
	mov.u32 	%r400, %r56;
	@%p48 bra 	$L__BB0_79;
	div.s32 	%r71, %r56, %r54;
	mul.lo.s32 	%r307, %r71, %r54;
	sub.s32 	%r72, %r56, %r307;
	setp.eq.s32 	%p49, %r72, 0;
	@%p49 bra 	$L__BB0_66;
	setp.ne.s32 	%p50, %r72, 1;
	@%p50 bra 	$L__BB0_67;
	mul.wide.s32 	%rd169, %r71, 8;
	add.s64 	%rd170, %rd5, %rd169;
	ld.global.f64 	%fd142, [%rd170];
	neg.f64 	%fd156, %fd142;
	bra.uni 	$L__BB0_70;
$L__BB0_66:
	mul.wide.s32 	%rd171, %r71, 8;
	add.s64 	%rd172, %rd4, %rd171;
	ld.global.f64 	%fd156, [%rd172];
	bra.uni 	$L__BB0_70;
$L__BB0_67:
	add.s32 	%r308, %r72, -2;
	setp.lt.s32 	%p51, %r308, %r71;
	@%p51 bra 	$L__BB0_69;
	mul.lo.s32 	%r309, %r71, %r102;
	cvt.s64.s32 	%rd173, %r309;
	cvt.u64.u32 	%rd174, %r72;
	add.s64 	%rd175, %rd174, %rd173;
	shl.b64 	%rd176, %rd175, 3;
	add.s64 	%rd177, %rd3, %rd176;
	ld.global.f64 	%fd156, [%rd177+-8];
	bra.uni 	$L__BB0_70;
$L__BB0_69:
	mul.lo.s32 	%r310, %r71, %r102;
	cvt.s64.s32 	%rd178, %r310;
	cvt.u64.u32 	%rd179, %r72;
	add.s64 	%rd180, %rd179, %rd178;
	shl.b64 	%rd181, %rd180, 3;
	add.s64 	%rd182, %rd3, %rd181;
	ld.global.f64 	%fd156, [%rd182+-16];
$L__BB0_70:
	setp.eq.s32 	%p52, %r59, 1;
	st.shared.f64 	[%r62], %fd156;
	mov.u32 	%r400, %r63;
	@%p52 bra 	$L__BB0_79;
	div.s32 	%r73, %r63, %r54;
	mul.lo.s32 	%r311, %r73, %r54;
	sub.s32 	%r74, %r63, %r311;
	setp.eq.s32 	%p53, %r74, 0;
	@%p53 bra 	$L__BB0_74;
	setp.ne.s32 	%p54, %r74, 1;
	@%p54 bra 	$L__BB0_75;
	mul.wide.s32 	%rd183, %r73, 8;
	add.s64 	%rd184, %rd5, %rd183;
	ld.global.f64 	%fd143, [%rd184];
	neg.f64 	%fd157, %fd143;
	bra.uni 	$L__BB0_78;
$L__BB0_74:
	mul.wide.s32 	%rd185, %r73, 8;
	add.s64 	%rd186, %rd4, %rd185;
	ld.global.f64 	%fd157, [%rd186];
	bra.uni 	$L__BB0_78;
$L__BB0_75:
	add.s32 	%r312, %r74, -2;
	setp.lt.s32 	%p55, %r312, %r73;
	@%p55 bra 	$L__BB0_77;
	mul.lo.s32 	%r313, %r73, %r102;
	cvt.s64.s32 	%rd187, %r313;
	cvt.u64.u32 	%rd188, %r74;
	add.s64 	%rd189, %rd188, %rd187;
	shl.b64 	%rd190, %rd189, 3;
	add.s64 	%rd191, %rd3, %rd190;
	ld.global.f64 	%fd157, [%rd191+-8];
	bra.uni 	$L__BB0_78;
$L__BB0_77:
	mul.lo.s32 	%r314, %r73, %r102;
	cvt.s64.s32 	%rd192, %r314;
	cvt.u64.u32 	%rd193, %r74;
	add.s64 	%rd194, %rd193, %rd192;
	shl.b64 	%rd195, %rd194, 3;
	add.s64 	%rd196, %rd3, %rd195;
	ld.global.f64 	%fd157, [%rd196+-16];
$L__BB0_78:
	st.shared.f64 	[%r64], %fd157;
	mov.u32 	%r400, %r65;
$L__BB0_79:
	setp.lt.u32 	%p56, %r57, 3;
	@%p56 bra 	$L__BB0_109;
$L__BB0_80:
	div.s32 	%r77, %r400, %r54;
	mul.lo.s32 	%r315, %r77, %r54;
	sub.s32 	%r78, %r400, %r315;
	setp.eq.s32 	%p57, %r78, 1;
	@%p57 bra 	$L__BB0_83;
	setp.ne.s32 	%p58, %r78, 0;
	@%p58 bra 	$L__BB0_84;
	mul.wide.s32 	%rd199, %r77, 8;
	add.s64 	%rd200, %rd4, %rd199;
	ld.global.f64 	%fd158, [%rd200];
	bra.uni 	$L__BB0_87;
$L__BB0_83:
	mul.wide.s32 	%rd197, %r77, 8;
	add.s64 	%rd198, %rd5, %rd197;
	ld.global.f64 	%fd144, [%rd198];
	neg.f64 	%fd158, %fd144;
	bra.uni 	$L__BB0_87;
$L__BB0_84:
	add.s32 	%r316, %r78, -2;
	setp.ge.s32 	%p59, %r316, %r77;
	@%p59 bra 	$L__BB0_86;
	mul.lo.s32 	%r318, %r77, %r102;
	cvt.s64.s32 	%rd206, %r318;
	cvt.s64.s32 	%rd207, %r78;
	add.s64 	%rd208, %rd207, %rd206;
	shl.b64 	%rd209, %rd208, 3;
	add.s64 	%rd210, %rd3, %rd209;
	ld.global.f64 	%fd158, [%rd210+-16];
	bra.uni 	$L__BB0_87;
$L__BB0_86:
	mul.lo.s32 	%r317, %r77, %r102;
	cvt.s64.s32 	%rd201, %r317;
	cvt.s64.s32 	%rd202, %r78;
	add.s64 	%rd203, %rd202, %rd201;
	shl.b64 	%rd204, %rd203, 3;
	add.s64 	%rd205, %rd3, %rd204;
	ld.global.f64 	%fd158, [%rd205+-8];
$L__BB0_87:
	shl.b32 	%r319, %r400, 3;
	mov.u32 	%r320, sumArray;
	add.s32 	%r79, %r320, %r319;
	st.shared.f64 	[%r79], %fd158;
	add.s32 	%r80, %r400, %r5;
	div.s32 	%r81, %r80, %r54;
	mul.lo.s32 	%r321, %r81, %r54;
	sub.s32 	%r82, %r80, %r321;
	setp.eq.s32 	%p60, %r82, 0;
	@%p60 bra 	$L__BB0_90;
	setp.ne.s32 	%p61, %r82, 1;
	@%p61 bra 	$L__BB0_91;
	mul.wide.s32 	%rd211, %r81, 8;
	add.s64 	%rd212, %rd5, %rd211;
	ld.global.f64 	%fd145, [%rd212];
	neg.f64 	%fd159, %fd145;
	bra.uni 	$L__BB0_94;
$L__BB0_90:
	mul.wide.s32 	%rd213, %r81, 8;
	add.s64 	%rd214, %rd4, %rd213;
	ld.global.f64 	%fd159, [%rd214];
	bra.uni 	$L__BB0_94;
$L__BB0_91:
	add.s32 	%r322, %r82, -2;
	setp.lt.s32 	%p62, %r322, %r81;
	@%p62 bra 	$L__BB0_93;
	mul.lo.s32 	%r323, %r81, %r102;
	cvt.s64.s32 	%rd215, %r323;
	cvt.s64.s32 	%rd216, %r82;
	add.s64 	%rd217, %rd216, %rd215;
	shl.b64 	%rd218, %rd217, 3;
	add.s64 	%rd219, %rd3, %rd218;
	ld.global.f64 	%fd159, [%rd219+-8];
	bra.uni 	$L__BB0_94;
$L__BB0_93:
	mul.lo.s32 	%r324, %r81, %r102;
	cvt.s64.s32 	%rd220, %r324;
	cvt.s64.s32 	%rd221, %r82;
	add.s64 	%rd222, %rd221, %rd220;
	shl.b64 	%rd223, %rd222, 3;
	add.s64 	%rd224, %rd3, %rd223;
	ld.global.f64 	%fd159, [%rd224+-16];
$L__BB0_94:
	add.s32 	%r83, %r79, %r61;
	st.shared.f64 	[%r83], %fd159;
	add.s32 	%r84, %r80, %r5;
	div.s32 	%r85, %r84, %r54;
	mul.lo.s32 	%r325, %r85, %r54;
	sub.s32 	%r86, %r84, %r325;
	setp.eq.s32 	%p63, %r86, 0;
	@%p63 bra 	$L__BB0_97;
	setp.ne.s32 	%p64, %r86, 1;
	@%p64 bra 	$L__BB0_98;
	mul.wide.s32 	%rd225, %r85, 8;
	add.s64 	%rd226, %rd5, %rd225;
	ld.global.f64 	%fd146, [%rd226];
	neg.f64 	%fd160, %fd146;
	bra.uni 	$L__BB0_101;
$L__BB0_97:
	mul.wide.s32 	%rd227, %r85, 8;
	add.s64 	%rd228, %rd4, %rd227;
	ld.global.f64 	%fd160, [%rd228];
	bra.uni 	$L__BB0_101;
$L__BB0_98:
	add.s32 	%r326, %r86, -2;
	setp.lt.s32 	%p65, %r326, %r85;
	@%p65 bra 	$L__BB0_100;
	mul.lo.s32 	%r327, %r85, %r102;
	cvt.s64.s32 	%rd229, %r327;
	cvt.s64.s32 	%rd230, %r86;
	add.s64 	%rd231, %rd230, %rd229;
	shl.b64 	%rd232, %rd231, 3;
	add.s64 	%rd233, %rd3, %rd232;
	ld.global.f64 	%fd160, [%rd233+-8];
	bra.uni 	$L__BB0_101;
$L__BB0_100:
	mul.lo.s32 	%r328, %r85, %r102;
	cvt.s64.s32 	%rd234, %r328;
	cvt.s64.s32 	%rd235, %r86;
	add.s64 	%rd236, %rd235, %rd234;
	shl.b64 	%rd237, %rd236, 3;
	add.s64 	%rd238, %rd3, %rd237;
	ld.global.f64 	%fd160, [%rd238+-16];
$L__BB0_101:
	add.s32 	%r87, %r83, %r61;
	st.shared.f64 	[%r87], %fd160;
	add.s32 	%r88, %r84, %r5;
	div.s32 	%r89, %r88, %r54;
	mul.lo.s32 	%r329, %r89, %r54;
	sub.s32 	%r90, %r88, %r329;
	setp.eq.s32 	%p66, %r90, 0;
	@%p66 bra 	$L__BB0_104;
	setp.ne.s32 	%p67, %r90, 1;
	@%p67 bra 	$L__BB0_105;
	mul.wide.s32 	%rd239, %r89, 8;
	add.s64 	%rd240, %rd5, %rd239;
	ld.global.f64 	%fd147, [%rd240];
	neg.f64 	%fd161, %fd147;
	bra.uni 	$L__BB0_108;
$L__BB0_104:
	mul.wide.s32 	%rd241, %r89, 8;
	add.s64 	%rd242, %rd4, %rd241;
	ld.global.f64 	%fd161, [%rd242];
	bra.uni 	$L__BB0_108;
$L__BB0_105:
	add.s32 	%r330, %r90, -2;
	setp.lt.s32 	%p68, %r330, %r89;
	@%p68 bra 	$L__BB0_107;
	mul.lo.s32 	%r331, %r89, %r102;
	cvt.s64.s32 	%rd243, %r331;
	cvt.s64.s32 	%rd244, %r90;
	add.s64 	%rd245, %rd244, %rd243;
	shl.b64 	%rd246, %rd245, 3;
	add.s64 	%rd247, %rd3, %rd246;
	ld.global.f64 	%fd161, [%rd247+-8];
	bra.uni 	$L__BB0_108;
$L__BB0_107:
	mul.lo.s32 	%r332, %r89, %r102;
	cvt.s64.s32 	%rd248, %r332;
	cvt.s64.s32 	%rd249, %r90;
	add.s64 	%rd250, %rd249, %rd248;
	shl.b64 	%rd251, %rd250, 3;
	add.s64 	%rd252, %rd3, %rd251;
	ld.global.f64 	%fd161, [%rd252+-16];
$L__BB0_108:
	add.s32 	%r333, %r87, %r61;
	st.shared.f64 	[%r333], %fd161;
	add.s32 	%r400, %r88, %r5;
	setp.lt.s32 	%p69, %r400, %r55;
	@%p69 bra 	$L__BB0_80;
$L__BB0_109:
	@%p70 bra 	$L__BB0_130;
	setp.lt.u32 	%p71, %r55, 4;
	mov.b32 	%r406, 0;
	@%p71 bra 	$L__BB0_121;
	mov.u32 	%r337, sumArray;
	add.s32 	%r402, %r337, 16;
	mov.b32 	%r403, 2;
	mov.u32 	%r404, %r68;
$L__BB0_112:
	.pragma "nounroll";
	ld.shared.f64 	%fd148, [%r402+-16];
	st.local.f64 	[%rd6], %fd148;
	cvta.global.u64 	%rd254, %rd283;
	{ // callseq 70, 0
	.param .b64 param0;
	st.param.b64 	[param0], %rd254;
	.param .b64 param1;
	st.param.b64 	[param1], %rd285;
	.param .b32 retval0;
	call.uni (retval0), 
	vprintf, 
	(
	param0, 
	param1
	);
	ld.param.b32 	%r338, [retval0];
	} // callseq 70
	add.s32 	%r340, %r403, -1;
	rem.s32 	%r341, %r340, %r54;
	setp.ne.s32 	%p72, %r341, 0;
	@%p72 bra 	$L__BB0_114;
	cvta.global.u64 	%rd257, %rd286;
	{ // callseq 71, 0
	.param .b64 param0;
	st.param.b64 	[param0], %rd257;
	.param .b64 param1;
	st.param.b64 	[param1], 0;
	.param .b32 retval0;
	call.uni (retval0), 
	vprintf, 
	(
	param0, 
	param1
	);
	ld.param.b32 	%r342, [retval0];
	} // callseq 71
$L__BB0_114:
	ld.shared.f64 	%fd149, [%r402+-8];
	st.local.f64 	[%rd6], %fd149;
	cvta.global.u64 	%rd259, %rd283;
	{ // callseq 72, 0
	.param .b64 param0;
	st.param.b64 	[param0], %rd259;
	.param .b64 param1;
	st.param.b64 	[param1], %rd285;
	.param .b32 retval0;
	call.uni (retval0), 
	vprintf, 
	(
	param0, 
	param1
	);
	ld.param.b32 	%r344, [retval0];
	} // callseq 72
	rem.s32 	%r346, %r403, %r54;
	setp.ne.s32 	%p73, %r346, 0;
	@%p73 bra 	$L__BB0_116;
	cvta.global.u64 	%rd262, %rd286;
	{ // callseq 73, 0
	.param .b64 param0;
	st.param.b64 	[param0], %rd262;
	.param .b64 param1;
	st.param.b64 	[param1], 0;
	.param .b32 retval0;
	call.uni (retval0), 
	vprintf, 
	(
	param0, 
	param1
	);
	ld.param.b32 	%r347, [retval0];
	} // callseq 73
$L__BB0_116:
	ld.shared.f64 	%fd150, [%r402];
	st.local.f64 	[%rd6], %fd150;
	cvta.global.u64 	%rd264, %rd283;
	{ // callseq 74, 0
	.param .b64 param0;
	st.param.b64 	[param0], %rd264;
	.param .b64 param1;
	st.param.b64 	[param1], %rd285;
	.param .b32 retval0;
	call.uni (retval0), 
	vprintf, 
	(
	param0, 
	param1
	);
	ld.param.b32 	%r349, [retval0];
	} // callseq 74
	add.s32 	%r351, %r403, 1;
	rem.s32 	%r352, %r351, %r54;
	setp.ne.s32 	%p74, %r352, 0;
	@%p74 bra 	$L__BB0_118;
	cvta.global.u64 	%rd267, %rd286;
	{ // callseq 75, 0
	.param .b64 param0;
	st.param.b64 	[param0], %rd267;
	.param .b64 param1;
	st.param.b64 	[param1], 0;
	.param .b32 retval0;
	call.uni (retval0), 
	vprintf, 
	(
	param0, 
	param1
	);
	ld.param.b32 	%r353, [retval0];
	} // callseq 75
$L__BB0_118:
	ld.shared.f64 	%fd151, [%r402+8];
	st.local.f64 	[%rd6], %fd151;
	cvta.global.u64 	%rd269, %rd283;
	{ // callseq 76, 0
	.param .b64 param0;
	st.param.b64 	[param0], %rd269;
	.param .b64 param1;
	st.param.b64 	[param1], %rd285;
	.param .b32 retval0;
	call.uni (retval0), 
	vprintf, 
	(
	param0, 
	param1
	);
	ld.param.b32 	%r355, [retval0];
	} // callseq 76
	add.s32 	%r357, %r403, 2;
	rem.s32 	%r358, %r357, %r54;
	setp.ne.s32 	%p75, %r358, 0;
	@%p75 bra 	$L__BB0_120;
	cvta.global.u64 	%rd272, %rd286;
	{ // callseq 77, 0
	.param .b64 param0;
	st.param.b64 	[param0], %rd272;
	.param .b64 param1;
	st.param.b64 	[param1], 0;
	.param .b32 retval0;
	call.uni (retval0), 
	vprintf, 
	(
	param0, 
	param1
	);
	ld.param.b32 	%r359, [retval0];
	} // callseq 77
$L__BB0_120:
	add.s32 	%r404, %r404, 4;
	add.s32 	%r403, %r403, 4;
	add.s32 	%r402, %r402, 32;
	setp.ne.s32 	%p76, %r404, 0;
	mov.u32 	%r406, %r66;
	@%p76 bra 	$L__BB0_112;
$L__BB0_121:
	setp.eq.s32 	%p77, %r58, 0;
	@%p77 bra 	$L__BB0_130;
	setp.eq.s32 	%p78, %r58, 1;
	@%p78 bra 	$L__BB0_127;
	shl.b32 	%r361, %r406, 3;
	mov.u32 	%r362, sumArray;
	add.s32 	%r99, %r362, %r361;
	ld.shared.f64 	%fd152, [%r99];
	st.local.f64 	[%rd6], %fd152;
	cvta.global.u64 	%rd274, %rd283;
	{ // callseq 78, 0
	.param .b64 param0;
	st.param.b64 	[param0], %rd274;
	.param .b64 param1;
	st.param.b64 	[param1], %rd285;
	.param .b32 retval0;
	call.uni (retval0), 
	vprintf, 
	(
	param0, 
	param1
	);
	ld.param.b32 	%r363, [retval0];
	} // callseq 78
	add.s32 	%r365, %r406, 1;
	rem.s32 	%r366, %r365, %r54;
	setp.ne.s32 	%p79, %r366, 0;
	@%p79 bra 	$L__BB0_125;
	cvta.global.u64 	%rd277, %rd286;
	{ // callseq 79, 0
	.param .b64 param0;
	st.param.b64 	[param0], %rd277;
	.param .b64 param1;
	st.param.b64 	[param1], 0;
	.param .b32 retval0;
	call.uni (retval0), 
	vprintf, 
	(
	param0, 
	param1
	);
	ld.param.b32 	%r367, [retval0];
	} // callseq 79
$L__BB0_125:
	ld.shared.f64 	%fd153, [%r99+8];
	st.local.f64 	[%rd6], %fd153;
	cvta.global.u64 	%rd279, %rd283;
	{ // callseq 80, 0
	.param .b64 param0;
	st.param.b64 	[param0], %rd279;
	.param .b64 param1;
	st.param.b64 	[param1], %rd285;
	.param .b32 retval0;
	call.uni (retval0), 
	vprintf, 
	(
	param0, 
	param1
	);
	ld.param.b32 	%r369, [retval0];
	} // callseq 80
	add.s32 	%r406, %r406, 2;
	rem.s32 	%r371, %r406, %r54;
	setp.ne.s32 	%p80, %r371, 0;
	@%p80 bra 	$L__BB0_127;
	cvta.global.u64 	%rd282, %rd286;
	{ // callseq 81, 0
	.param .b64 param0;
	st.param.b64 	[param0], %rd282;
	.param .b64 param1;
	st.param.b64 	[param1], 0;
	.param .b32 retval0;
	call.uni (retval0), 
	vprintf, 
	(
	param0, 
	param1
	);
	ld.param.b32 	%r372, [retval0];
	} // callseq 81
$L__BB0_127:
	setp.eq.s32 	%p81, %r67, 0;
	@%p81 bra 	$L__BB0_130;
	shl.b32 	%r374, %r406, 3;
	mov.u32 	%r375, sumArray;
	add.s32 	%r376, %r375, %r374;
	ld.shared.f64 	%fd154, [%r376];
	st.local.f64 	[%rd6], %fd154;
	cvta.global.u64 	%rd284, %rd283;
	{ // callseq 82, 0
	.param .b64 param0;
	st.param.b64 	[param0], %rd284;
	.param .b64 param1;
	st.param.b64 	[param1], %rd285;
	.param .b32 retval0;
	call.uni (retval0), 
	vprintf, 
	(
	param0, 
	param1
	);
	ld.param.b32 	%r377, [retval0];
	} // callseq 82
	add.s32 	%r379, %r406, 1;
	rem.s32 	%r380, %r379, %r54;
	setp.ne.s32 	%p82, %r380, 0;
	@%p82 bra 	$L__BB0_130;
	cvta.global.u64 	%rd287, %rd286;
	{ // callseq 83, 0
	.param .b64 param0;
	st.param.b64 	[param0], %rd287;
	.param .b64 param1;
	st.param.b64 	[param1], 0;
	.param .b32 retval0;
	call.uni (retval0), 
	vprintf, 
	(
	param0, 
	param1
	);
	ld.param.b32 	%r381, [retval0];
	} // callseq 83
$L__BB0_130:
	ld.shared.u8 	%rs3, [_ZZ16relaxationKernelPdS_idS_S_S_E8nextIter];
	setp.ne.s16 	%p83, %rs3, 0;
	@%p83 bra 	$L__BB0_51;
	ret;

}


// ===== COMPILED SASS (sm_100) =====

	.target	sm_100

	.elftype	@"ET_EXEC"


//--------------------- .note.nv.tkinfo           --------------------------
	.section	.note.nv.tkinfo,"",@"SHT_NOTE"
	.sectionflags	@"SHF_NOTE_NV_TKINFO"
	.tkinfo
        /*0018*/ 	.word	0x00000002
        /*0030*/ 	.string	""
        /*0030*/ 	.string	"ptxas"
        /*0030*/ 	.string	"Cuda compilation tools, release 13.0, V13.0.88"
        /*0030*/ 	.string	"Build cuda_13.0.r13.0/compiler.36424714_0"
        /*0030*/ 	.string	"-arch sm_100 -m 64 "



//--------------------- .note.nv.cuinfo           --------------------------
	.section	.note.nv.cuinfo,"",@"SHT_NOTE"
	.sectionflags	@"SHF_NOTE_NV_CUINFO"
        /*0018*/ 	.short	0x0002
        /*001a*/ 	.short	0x0064
        /*001c*/ 	.short	0x0082
	.zero		2


//--------------------- .nv.info                  --------------------------
	.section	.nv.info,"",@"SHT_CUDA_INFO"
	.align	4


	//----- nvinfo : EIATTR_REGCOUNT
	.align		4
        /*0000*/ 	.byte	0x04, 0x2f
        /*0002*/ 	.short	(.L_3 - .L_2)
	.align		4
.L_2:
        /*0004*/ 	.word	index@(_Z16relaxationKernelPdS_idS_S_S_)
        /*0008*/ 	.word	0x00000025


	//----- nvinfo : EIATTR_FRAME_SIZE
	.align		4
.L_3:
        /*000c*/ 	.byte	0x04, 0x11
        /*000e*/ 	.short	(.L_5 - .L_4)
	.align		4
.L_4:
        /*0010*/ 	.word	index@($__internal_0_$__cuda_sm20_div_rn_f64_full)
        /*0014*/ 	.word	0x00000008


	//----- nvinfo : EIATTR_FRAME_SIZE
	.align		4
.L_5:
        /*0018*/ 	.byte	0x04, 0x11
        /*001a*/ 	.short	(.L_7 - .L_6)
	.align		4
.L_6:
        /*001c*/ 	.word	index@(_Z16relaxationKernelPdS_idS_S_S_)
        /*0020*/ 	.word	0x00000008


	//----- nvinfo : EIATTR_MIN_STACK_SIZE
	.align		4
.L_7:
        /*0024*/ 	.byte	0x04, 0x12
        /*0026*/ 	.short	(.L_9 - .L_8)
	.align		4
.L_8:
        /*0028*/ 	.word	index@(_Z16relaxationKernelPdS_idS_S_S_)
        /*002c*/ 	.word	0x00000008
.L_9:


//--------------------- .nv.compat                --------------------------
	.section	.nv.compat,"",@"SHT_CUDA_COMPAT_INFO"
	.align	4
        /*0000*/ 	.byte	0x02, 0x09, 0x00, 0x00, 0x02, 0x02, 0x01, 0x00, 0x02, 0x05, 0x05, 0x00, 0x03, 0x07, 0x01, 0x01
        /*0010*/ 	.byte	0x02, 0x03, 0x00, 0x00, 0x02, 0x06, 0x01, 0x00, 0x04, 0x0b, 0x08, 0x00, 0x01, 0x00, 0x00, 0x00
        /*0020*/ 	.byte	0x00, 0x00, 0x00, 0x00


//--------------------- .nv.info._Z16relaxationKernelPdS_idS_S_S_ --------------------------
	.section	.nv.info._Z16relaxationKernelPdS_idS_S_S_,"",@"SHT_CUDA_INFO"
	.sectionflags	@""
	.align	4


	//----- nvinfo : EIATTR_CUDA_API_VERSION
	.align		4
        /*0000*/ 	.byte	0x04, 0x37
        /*0002*/ 	.short	(.L_11 - .L_10)
.L_10:
        /*0004*/ 	.word	0x00000082


	//----- nvinfo : EIATTR_KPARAM_INFO
	.align		4
.L_11:
        /*0008*/ 	.byte	0x04, 0x17
        /*000a*/ 	.short	(.L_13 - .L_12)
.L_12:
        /*000c*/ 	.word	0x00000000
        /*0010*/ 	.short	0x0006
        /*0012*/ 	.short	0x0030
        /*0014*/ 	.byte	0x00, 0xf5, 0x21, 0x00


	//----- nvinfo : EIATTR_KPARAM_INFO
	.align		4
.L_13:
        /*0018*/ 	.byte	0x04, 0x17
        /*001a*/ 	.short	(.L_15 - .L_14)
.L_14:
        /*001c*/ 	.word	0x00000000
        /*0020*/ 	.short	0x0005
        /*0022*/ 	.short	0x0028
        /*0024*/ 	.byte	0x00, 0xf5, 0x21, 0x00


	//----- nvinfo : EIATTR_KPARAM_INFO
	.align		4
.L_15:
        /*0028*/ 	.byte	0x04, 0x17
        /*002a*/ 	.short	(.L_17 - .L_16)
.L_16:
        /*002c*/ 	.word	0x00000000
        /*0030*/ 	.short	0x0004
        /*0032*/ 	.short	0x0020
        /*0034*/ 	.byte	0x00, 0xf5, 0x21, 0x00


	//----- nvinfo : EIATTR_KPARAM_INFO
	.align		4
.L_17:
        /*0038*/ 	.byte	0x04, 0x17
        /*003a*/ 	.short	(.L_19 - .L_18)
.L_18:
        /*003c*/ 	.word	0x00000000
        /*0040*/ 	.short	0x0003
        /*0042*/ 	.short	0x0018
        /*0044*/ 	.byte	0x00, 0xf0, 0x21, 0x00


	//----- nvinfo : EIATTR_KPARAM_INFO
	.align		4
.L_19:
        /*0048*/ 	.byte	0x04, 0x17
        /*004a*/ 	.short	(.L_21 - .L_20)
.L_20:
        /*004c*/ 	.word	0x00000000
        /*0050*/ 	.short	0x0002
        /*0052*/ 	.short	0x0010
        /*0054*/ 	.byte	0x00, 0xf0, 0x11, 0x00


	//----- nvinfo : EIATTR_KPARAM_INFO
	.align		4
.L_21:
        /*0058*/ 	.byte	0x04, 0x17
        /*005a*/ 	.short	(.L_23 - .L_22)
.L_22:
        /*005c*/ 	.word	0x00000000
        /*0060*/ 	.short	0x0001
        /*0062*/ 	.short	0x0008
        /*0064*/ 	.byte	0x00, 0xf5, 0x21, 0x00


	//----- nvinfo : EIATTR_KPARAM_INFO
	.align		4
.L_23:
        /*0068*/ 	.byte	0x04, 0x17
        /*006a*/ 	.short	(.L_25 - .L_24)
.L_24:
        /*006c*/ 	.word	0x00000000
        /*0070*/ 	.short	0x0000
        /*0072*/ 	.short	0x0000
        /*0074*/ 	.byte	0x00, 0xf5, 0x21, 0x00


	//----- nvinfo : EIATTR_SPARSE_MMA_MASK
	.align		4
.L_25:
        /*0078*/ 	.byte	0x03, 0x50
        /*007a*/ 	.short	0x0000


	//----- nvinfo : EIATTR_MAXREG_COUNT
	.align		4
        /*007c*/ 	.byte	0x03, 0x1b
        /*007e*/ 	.short	0x00ff


	//----- nvinfo : EIATTR_NUM_BARRIERS
	.align		4
        /*0080*/ 	.byte	0x02, 0x4c
        /*0082*/ 	.byte	0x01
	.zero		1


	//----- nvinfo : EIATTR_EXTERNS
	.align		4
        /*0084*/ 	.byte	0x04, 0x0f
        /*0086*/ 	.short	(.L_27 - .L_26)


	//   ....[0]....
	.align		4
.L_26:
        /*0088*/ 	.word	index@(vprintf)


	//----- nvinfo : EIATTR_MERCURY_ISA_VERSION
	.align		4
.L_27:
        /*008c*/ 	.byte	0x03, 0x5f
        /*008e*/ 	.short	0x0101


	//----- nvinfo : EIATTR_VRC_CTA_INIT_COUNT
	.align		4
        /*0090*/ 	.byte	0x02, 0x4a
	.zero		1
	.zero		1


	//----- nvinfo : EIATTR_SYSCALL_OFFSETS
	.align		4
        /*0094*/ 	.byte	0x04, 0x46
        /*0096*/ 	.short	(.L_29 - .L_28)


	//   ....[0]....
.L_28:
        /*0098*/ 	.word	0x00001e20


	//   ....[1]....
        /*009c*/ 	.word	0x00002010


	//   ....[2]....
        /*00a0*/ 	.word	0x000020b0


	//   ....[3]....
        /*00a4*/ 	.word	0x00002150


	//   ....[4]....
        /*00a8*/ 	.word	0x000021f0


	//   ....[5]....
        /*00ac*/ 	.word	0x00002290


	//   ....[6]....
        /*00b0*/ 	.word	0x00002330


	//   ....[7]....
        /*00b4*/ 	.word	0x000023d0


	//   ....[8]....
        /*00b8*/ 	.word	0x00002470


	//   ....[9]....
        /*00bc*/ 	.word	0x00002510


	//   ....[10]....
        /*00c0*/ 	.word	0x000025b0


	//   ....[11]....
        /*00c4*/ 	.word	0x00002650


	//   ....[12]....
        /*00c8*/ 	.word	0x000026f0


	//   ....[13]....
        /*00cc*/ 	.word	0x00002790


	//   ....[14]....
        /*00d0*/ 	.word	0x00002830


	//   ....[15]....
        /*00d4*/ 	.word	0x000028d0


	//   ....[16]....
        /*00d8*/ 	.word	0x00002970


	//   ....[17]....
        /*00dc*/ 	.word	0x00002b20


	//   ....[18]....
        /*00e0*/ 	.word	0x00002c10


	//   ....[19]....
        /*00e4*/ 	.word	0x00002cb0


	//   ....[20]....
        /*00e8*/ 	.word	0x00002d50


	//   ....[21]....
        /*00ec*/ 	.word	0x00002df0


	//   ....[22]....
        /*00f0*/ 	.word	0x00002e90


	//   ....[23]....
        /*00f4*/ 	.word	0x00002f30


	//   ....[24]....
        /*00f8*/ 	.word	0x00002fd0


	//   ....[25]....
        /*00fc*/ 	.word	0x00003110


	//   ....[26]....
        /*0100*/ 	.word	0x00003200


	//   ....[27]....
        /*0104*/ 	.word	0x000032a0


	//   ....[28]....
        /*0108*/ 	.word	0x00003340


	//   ....[29]....
        /*010c*/ 	.word	0x00003470


	//   ....[30]....
        /*0110*/ 	.word	0x000035a0


	//   ....[31]....
        /*0114*/ 	.word	0x00003660


	//   ....[32]....
        /*0118*/ 	.word	0x000036e0


	//   ....[33]....
        /*011c*/ 	.word	0x000037a0


	//   ....[34]....
        /*0120*/ 	.word	0x00003810


	//   ....[35]....
        /*0124*/ 	.word	0x00003990


	//   ....[36]....
        /*0128*/ 	.word	0x00003a30


	//   ....[37]....
        /*012c*/ 	.word	0x00003ad0


	//   ....[38]....
        /*0130*/ 	.word	0x00003b70


	//   ....[39]....
        /*0134*/ 	.word	0x00003c10


	//   ....[40]....
        /*0138*/ 	.word	0x00003cb0


	//   ....[41]....
        /*013c*/ 	.word	0x00003d50


	//   ....[42]....
        /*0140*/ 	.word	0x00003df0


	//   ....[43]....
        /*0144*/ 	.word	0x00003e90


	//   ....[44]....
        /*0148*/ 	.word	0x00003f30


	//   ....[45]....
        /*014c*/ 	.word	0x00003fd0


	//   ....[46]....
        /*0150*/ 	.word	0x00004070


	//   ....[47]....
        /*0154*/ 	.word	0x00004110


	//   ....[48]....
        /*0158*/ 	.word	0x000041b0


	//   ....[49]....
        /*015c*/ 	.word	0x00004250


	//   ....[50]....
        /*0160*/ 	.word	0x000042f0


	//   ....[51]....
        /*0164*/ 	.word	0x00004490


	//   ....[52]....
        /*0168*/ 	.word	0x00004580


	//   ....[53]....
        /*016c*/ 	.word	0x00004620


	//   ....[54]....
        /*0170*/ 	.word	0x000046c0


	//   ....[55]....
        /*0174*/ 	.word	0x00004760


	//   ....[56]....
        /*0178*/ 	.word	0x00004800


	//   ....[57]....
        /*017c*/ 	.word	0x000048a0


	//   ....[58]....
        /*0180*/ 	.word	0x00004940


	//   ....[59]....
        /*0184*/ 	.word	0x00004a80


	//   ....[60]....
        /*0188*/ 	.word	0x00004b70


	//   ....[61]....
        /*018c*/ 	.word	0x00004c10


	//   ....[62]....
        /*0190*/ 	.word	0x00004cb0


	//   ....[63]....
        /*0194*/ 	.word	0x00004de0


	//   ....[64]....
        /*0198*/ 	.word	0x00004f10


	//   ....[65]....
        /*019c*/ 	.word	0x00004fd0


	//   ....[66]....
        /*01a0*/ 	.word	0x00005050


	//   ....[67]....
        /*01a4*/ 	.word	0x00005130


	//   ....[68]....
        /*01a8*/ 	.word	0x000051a0


	//   ....[69]....
        /*01ac*/ 	.word	0x00005220


	//   ....[70]....
        /*01b0*/ 	.word	0x00006d80


	//   ....[71]....
        /*01b4*/ 	.word	0x00006fc0


	//   ....[72]....
        /*01b8*/ 	.word	0x00007080


	//   ....[73]....
        /*01bc*/ 	.word	0x000072b0


	//   ....[74]....
        /*01c0*/ 	.word	0x00007370


	//   ....[75]....
        /*01c4*/ 	.word	0x000075b0


	//   ....[76]....
        /*01c8*/ 	.word	0x00007670


	//   ....[77]....
        /*01cc*/ 	.word	0x000078b0


	//   ....[78]....
        /*01d0*/ 	.word	0x00007a60


	//   ....[79]....
        /*01d4*/ 	.word	0x00007c90


	//   ....[80]....
        /*01d8*/ 	.word	0x00007d40


	//   ....[81]....
        /*01dc*/ 	.word	0x00007f70


	//   ....[82]....
        /*01e0*/ 	.word	0x00008090


	//   ....[83]....
        /*01e4*/ 	.word	0x000082c0


	//----- nvinfo : EIATTR_EXIT_INSTR_OFFSETS
	.align		4
.L_29:
        /*01e8*/ 	.byte	0x04, 0x1c
        /*01ea*/ 	.short	(.L_31 - .L_30)


	//   ....[0]....
.L_30:
        /*01ec*/ 	.word	0x00008340


	//----- nvinfo : EIATTR_CRS_STACK_SIZE
	.align		4
.L_31:
        /*01f0*/ 	.byte	0x04, 0x1e
        /*01f2*/ 	.short	(.L_33 - .L_32)
.L_32:
        /*01f4*/ 	.word	0x00000000


	//----- nvinfo : EIATTR_CBANK_PARAM_SIZE
	.align		4
.L_33:
        /*01f8*/ 	.byte	0x03, 0x19
        /*01fa*/ 	.short	0x0038


	//----- nvinfo : EIATTR_PARAM_CBANK
	.align		4
        /*01fc*/ 	.byte	0x04, 0x0a
        /*01fe*/ 	.short	(.L_35 - .L_34)
	.align		4
.L_34:
        /*0200*/ 	.word	index@(.nv.constant0._Z16relaxationKernelPdS_idS_S_S_)
        /*0204*/ 	.short	0x0380
        /*0206*/ 	.short	0x0038


	//----- nvinfo : EIATTR_SW_WAR
	.align		4
.L_35:
        /*0208*/ 	.byte	0x04, 0x36
        /*020a*/ 	.short	(.L_37 - .L_36)
.L_36:
        /*020c*/ 	.word	0x00000008
.L_37:


//--------------------- .nv.callgraph             --------------------------
	.section	.nv.callgraph,"",@"SHT_CUDA_CALLGRAPH"
	.align	4
	.sectionentsize	8
	.align		4
        /*0000*/ 	.word	0x00000000
	.align		4
        /*0004*/ 	.word	0xffffffff
	.align		4
        /*0008*/ 	.word	index@(_Z16relaxationKernelPdS_idS_S_S_)
	.align		4
        /*000c*/ 	.word	index@(vprintf)
	.align		4
        /*0010*/ 	.word	0x00000000
	.align		4
        /*0014*/ 	.word	0xfffffffe
	.align		4
        /*0018*/ 	.word	0x00000000
	.align		4
        /*001c*/ 	.word	0xfffffffd
	.align		4
        /*0020*/ 	.word	0x00000000
	.align		4
        /*0024*/ 	.word	0xfffffffc


//--------------------- .nv.constant4             --------------------------
	.section	.nv.constant4,"a",@progbits
	.align	8
	.align		8
.nv.constant4:
        /*0000*/ 	.dword	vprintf
	.align		8
        /*0008*/ 	.dword	$str
	.align		8
        /*0010*/ 	.dword	$str$1


//--------------------- .text._Z16relaxationKernelPdS_idS_S_S_ --------------------------
	.section	.text._Z16relaxationKernelPdS_idS_S_S_,"ax",@progbits
	.align	128
        .global         _Z16relaxationKernelPdS_idS_S_S_
        .type           _Z16relaxationKernelPdS_idS_S_S_,@function
        .size           _Z16relaxationKernelPdS_idS_S_S_,(.L_x_184 - _Z16relaxationKernelPdS_idS_S_S_)
        .other          _Z16relaxationKernelPdS_idS_S_S_,@"STO_CUDA_ENTRY STV_DEFAULT"
_Z16relaxationKernelPdS_idS_S_S_:
.text._Z16relaxationKernelPdS_idS_S_S_:
[----:B------:R-:W0:Y:S01]  /*0000*/  LDC R1, c[0x0][0x37c] ;  /* 0x0000df00ff017b82 */ /* 0x000e220000000800 */
[----:B------:R-:W1:Y:S01]  /*0010*/  S2R R18, SR_TID.X ;  /* 0x0000000000127919 */ /* 0x000e620000002100 */
[----:B------:R-:W2:Y:S01]  /*0020*/  LDCU UR5, c[0x0][0x390] ;  /* 0x00007200ff0577ac */ /* 0x000ea20008000800 */
[----:B0-----:R-:W-:Y:S01]  /*0030*/  VIADD R1, R1, 0xfffffff8 ;  /* 0xfffffff801017836 */ /* 0x001fe20000000000 */
[----:B------:R-:W-:Y:S01]  /*0040*/  BSSY.RECONVERGENT B1, `(.L_x_0) ;  /* 0x000010e000017945 */ /* 0x000fe20003800200 */
[----:B------:R-:W0:Y:S01]  /*0050*/  S2R R11, SR_TID.Y ;  /* 0x00000000000b7919 */ /* 0x000e220000002200 */
[----:B------:R-:W3:Y:S02]  /*0060*/  LDCU UR38, c[0x0][0x2f8] ;  /* 0x00005f00ff2677ac */ /* 0x000ee40008000800 */
[----:B------:R-:W-:Y:S01]  /*0070*/  R2UR UR7, R1 ;  /* 0x00000000010772ca */ /* 0x000fe200000e0000 */
[----:B------:R-:W4:Y:S01]  /*0080*/  LDCU UR39, c[0x0][0x2fc] ;  /* 0x00005f80ff2777ac */ /* 0x000f220008000800 */
[----:B------:R-:W0:Y:S01]  /*0090*/  LDCU UR40, c[0x0][0x360] ;  /* 0x00006c00ff2877ac */ /* 0x000e220008000800 */
[----:B------:R-:W0:Y:S01]  /*00a0*/  LDCU.64 UR36, c[0x0][0x358] ;  /* 0x00006b00ff2477ac */ /* 0x000e220008000a00 */
[----:B--2---:R-:W-:Y:S01]  /*00b0*/  IMAD.U32 R5, RZ, RZ, UR5 ;  /* 0x00000005ff057e24 */ /* 0x004fe2000f8e00ff */
[----:B------:R-:W2:Y:S08]  /*00c0*/  LDCU UR6, c[0x0][0x390] ;  /* 0x00007200ff0677ac */ /* 0x000eb00008000800 */
[----:B---3--:R-:W-:Y:S01]  /*00d0*/  UIADD3 UR38, UP0, UPT, UR7, UR38, URZ ;  /* 0x0000002607267290 */ /* 0x008fe2000ff1e0ff */
[----:B------:R-:W3:Y:S03]  /*00e0*/  LDCU UR4, c[0x0][0x364] ;  /* 0x00006c80ff0477ac */ /* 0x000ee60008000800 */
[----:B----4-:R-:W-:Y:S01]  /*00f0*/  UIADD3.X UR39, UPT, UPT, URZ, UR39, URZ, UP0, !UPT ;  /* 0x00000027ff277290 */ /* 0x010fe200087fe4ff */
[----:B-1----:R-:W-:-:S13]  /*0100*/  ISETP.GE.AND P0, PT, R18, R5, PT ;  /* 0x000000051200720c */ /* 0x002fda0003f06270 */
[----:B0-2---:R-:W-:Y:S05]  /*0110*/  @P0 BRA `(.L_x_1) ;  /* 0x0000001000000947 */ /* 0x005fea0003800000 */
[----:B---3--:R-:W0:Y:S01]  /*0120*/  I2F.U32.RP R4, UR4 ;  /* 0x0000000400047d06 */ /* 0x008e220008209000 */
[----:B------:R-:W-:Y:S01]  /*0130*/  IADD3 R0, PT, PT, R11, UR4, RZ ;  /* 0x000000040b007c10 */ /* 0x000fe2000fffe0ff */
[----:B------:R-:W-:Y:S01]  /*0140*/  IMAD.MOV.U32 R13, RZ, RZ, R18 ;  /* 0x000000ffff0d7224 */ /* 0x000fe200078e0012 */
[----:B------:R-:W-:Y:S02]  /*0150*/  ISETP.NE.U32.AND P2, PT, RZ, UR4, PT ;  /* 0x00000004ff007c0c */ /* 0x000fe4000bf45070 */
[CC--:B------:R-:W-:Y:S01]  /*0160*/  ISETP.GE.U32.AND P0, PT, R0.reuse, R5.reuse, PT ;  /* 0x000000050000720c */ /* 0x0c0fe20003f06070 */
[C---:B------:R-:W-:Y:S01]  /*0170*/  VIADD R10, R0.reuse, UR4 ;  /* 0x00000004000a7c36 */ /* 0x040fe20008000000 */
[----:B------:R-:W-:Y:S02]  /*0180*/  VIMNMX.U32 R5, PT, PT, R0, R5, !PT ;  /* 0x0000000500057248 */ /* 0x000fe40007fe0000 */
[----:B------:R-:W-:Y:S01]  /*0190*/  SEL R12, RZ, 0x1, P0 ;  /* 0x00000001ff0c7807 */ /* 0x000fe20000000000 */
[----:B------:R-:W-:-:S03]  /*01a0*/  VIADD R14, R10, UR4 ;  /* 0x000000040a0e7c36 */ /* 0x000fc60008000000 */
[----:B------:R-:W-:Y:S01]  /*01b0*/  IADD3 R5, PT, PT, R5, -R0, -R12 ;  /* 0x8000000005057210 */ /* 0x000fe20007ffe80c */
[----:B0-----:R-:W0:Y:S02]  /*01c0*/  MUFU.RCP R4, R4 ;  /* 0x0000000400047308 */ /* 0x001e240000001000 */
[----:B0-----:R-:W-:-:S06]  /*01d0*/  VIADD R2, R4, 0xffffffe ;  /* 0x0ffffffe04027836 */ /* 0x001fcc0000000000 */
[----:B------:R0:W1:Y:S02]  /*01e0*/  F2I.FTZ.U32.TRUNC.NTZ R3, R2 ;  /* 0x0000000200037305 */ /* 0x000064000021f000 */
[----:B0-----:R-:W-:Y:S02]  /*01f0*/  IMAD.MOV.U32 R2, RZ, RZ, RZ ;  /* 0x000000ffff027224 */ /* 0x001fe400078e00ff */
[----:B-1----:R-:W-:-:S04]  /*0200*/  IMAD.MOV R7, RZ, RZ, -R3 ;  /* 0x000000ffff077224 */ /* 0x002fc800078e0a03 */
[----:B------:R-:W-:-:S04]  /*0210*/  IMAD R7, R7, UR4, RZ ;  /* 0x0000000407077c24 */ /* 0x000fc8000f8e02ff */
[----:B------:R-:W-:-:S06]  /*0220*/  IMAD.HI.U32 R4, R3, R7, R2 ;  /* 0x0000000703047227 */ /* 0x000fcc00078e0002 */
[----:B------:R-:W-:-:S04]  /*0230*/  IMAD.HI.U32 R3, R4, R5, RZ ;  /* 0x0000000504037227 */ /* 0x000fc800078e00ff */
[----:B------:R-:W-:-:S04]  /*0240*/  IMAD.MOV R2, RZ, RZ, -R3 ;  /* 0x000000ffff027224 */ /* 0x000fc800078e0a03 */
[----:B------:R-:W-:-:S05]  /*0250*/  IMAD R5, R2, UR4, R5 ;  /* 0x0000000402057c24 */ /* 0x000fca000f8e0205 */
[----:B------:R-:W-:-:S13]  /*0260*/  ISETP.GE.U32.AND P0, PT, R5, UR4, PT ;  /* 0x0000000405007c0c */ /* 0x000fda000bf06070 */
[----:B------:R-:W-:Y:S02]  /*0270*/  @P0 VIADD R5, R5, -UR4 ;  /* 0x8000000405050c36 */ /* 0x000fe40008000000 */
[----:B------:R-:W-:-:S03]  /*0280*/  @P0 VIADD R3, R3, 0x1 ;  /* 0x0000000103030836 */ /* 0x000fc60000000000 */
[----:B------:R-:W-:-:S13]  /*0290*/  ISETP.GE.U32.AND P1, PT, R5, UR4, PT ;  /* 0x0000000405007c0c */ /* 0x000fda000bf26070 */
[----:B------:R-:W-:Y:S02]  /*02a0*/  @P1 IADD3 R3, PT, PT, R3, 0x1, RZ ;  /* 0x0000000103031810 */ /* 0x000fe40007ffe0ff */
[----:B------:R-:W-:-:S05]  /*02b0*/  @!P2 LOP3.LUT R3, RZ, UR4, RZ, 0x33, !PT ;  /* 0x00000004ff03ac12 */ /* 0x000fca000f8e33ff */
[----:B------:R-:W-:-:S05]  /*02c0*/  IMAD.IADD R12, R12, 0x1, R3 ;  /* 0x000000010c0c7824 */ /* 0x000fca00078e0203 */
[----:B------:R-:W-:-:S07]  /*02d0*/  LOP3.LUT R19, R12, 0x3, RZ, 0xc0, !PT ;  /* 0x000000030c137812 */ /* 0x000fce00078ec0ff */
.L_x_21:
[----:B0-----:R-:W0:Y:S01]  /*02e0*/  LDC R6, c[0x0][0x390] ;  /* 0x0000e400ff067b82 */ /* 0x001e220000000800 */
[----:B------:R-:W-:Y:S01]  /*02f0*/  BSSY.RECONVERGENT B2, `(.L_x_2) ;  /* 0x00000dd000027945 */ /* 0x000fe20003800200 */
[----:B0-----:R-:W-:-:S13]  /*0300*/  ISETP.GE.U32.AND P0, PT, R11, R6, PT ;  /* 0x000000060b00720c */ /* 0x001fda0003f06070 */
[----:B-1----:R-:W-:Y:S05]  /*0310*/  @P0 BRA `(.L_x_3) ;  /* 0x0000000c00680947 */ /* 0x002fea0003800000 */
[----:B------:R-:W0:Y:S01]  /*0320*/  LDC.64 R8, c[0x0][0x380] ;  /* 0x0000e000ff087b82 */ /* 0x000e220000000a00 */
[----:B------:R-:W-:Y:S01]  /*0330*/  ISETP.NE.AND P0, PT, R19, 0x3, PT ;  /* 0x000000031300780c */ /* 0x000fe20003f05270 */
[----:B------:R-:W-:Y:S01]  /*0340*/  IMAD R5, R13, R6, R13 ;  /* 0x000000060d057224 */ /* 0x000fe200078e020d */
[----:B------:R-:W-:Y:S01]  /*0350*/  BSSY.RECONVERGENT B3, `(.L_x_4) ;  /* 0x0000060000037945 */ /* 0x000fe20003800200 */
[----:B------:R-:W-:Y:S02]  /*0360*/  MOV R34, R11 ;  /* 0x0000000b00227202 */ /* 0x000fe40000000f00 */
[----:B0-----:R-:W-:-:S08]  /*0370*/  IMAD.WIDE R4, R5, 0x8, R8 ;  /* 0x0000000805047825 */ /* 0x001fd000078e0208 */
[----:B------:R-:W-:Y:S05]  /*0380*/  @!P0 BRA `(.L_x_5) ;  /* 0x0000000400708947 */ /* 0x000fea0003800000 */
[----:B------:R-:W2:Y:S01]  /*0390*/  LDG.E.64 R22, desc[UR36][R4.64] ;  /* 0x0000002404167981 */ /* 0x000ea2000c1e1b00 */
[----:B------:R-:W-:-:S04]  /*03a0*/  IMAD R6, R11, R6, R13 ;  /* 0x000000060b067224 */ /* 0x000fc800078e020d */
[----:B------:R-:W-:-:S06]  /*03b0*/  IMAD.WIDE R8, R6, 0x8, R8 ;  /* 0x0000000806087825 */ /* 0x000fcc00078e0208 */
[----:B------:R-:W3:Y:S01]  /*03c0*/  LDG.E.64 R8, desc[UR36][R8.64] ;  /* 0x0000002408087981 */ /* 0x000ee2000c1e1b00 */
[----:B------:R-:W-:Y:S01]  /*03d0*/  IMAD.MOV.U32 R2, RZ, RZ, 0x1 ;  /* 0x00000001ff027424 */ /* 0x000fe200078e00ff */
[----:B------:R-:W-:Y:S01]  /*03e0*/  BSSY.RECONVERGENT B4, `(.L_x_6) ;  /* 0x0000013000047945 */ /* 0x000fe20003800200 */
[----:B------:R-:W-:Y:S01]  /*03f0*/  ISETP.NE.AND P1, PT, R19, RZ, PT ;  /* 0x000000ff1300720c */ /* 0x000fe20003f25270 */
[----:B--2---:R-:W0:Y:S03]  /*0400*/  MUFU.RCP64H R3, R23 ;  /* 0x0000001700037308 */ /* 0x004e260000001800 */
[----:B0-----:R-:W-:-:S08]  /*0410*/  DFMA R16, -R22, R2, 1 ;  /* 0x3ff000001610742b */ /* 0x001fd00000000102 */
[----:B------:R-:W-:-:S08]  /*0420*/  DFMA R16, R16, R16, R16 ;  /* 0x000000101010722b */ /* 0x000fd00000000010 */
[----:B------:R-:W-:-:S08]  /*0430*/  DFMA R16, R2, R16, R2 ;  /* 0x000000100210722b */ /* 0x000fd00000000002 */
[----:B------:R-:W-:-:S08]  /*0440*/  DFMA R2, -R22, R16, 1 ;  /* 0x3ff000001602742b */ /* 0x000fd00000000110 */
[----:B------:R-:W-:-:S08]  /*0450*/  DFMA R2, R16, R2, R16 ;  /* 0x000000021002722b */ /* 0x000fd00000000010 */
[----:B---3--:R-:W-:-:S08]  /*0460*/  DMUL R16, R8, -R2 ;  /* 0x8000000208107228 */ /* 0x008fd00000000000 */
[----:B------:R-:W-:-:S08]  /*0470*/  DFMA R20, -R22, R16, -R8 ;  /* 0x000000101614722b */ /* 0x000fd00000000908 */
[----:B------:R-:W-:Y:S02]  /*0480*/  DFMA R2, R2, R20, R16 ;  /* 0x000000140202722b */ /* 0x000fe40000000010 */
[----:B------:R-:W-:-:S08]  /*0490*/  DADD R20, -RZ, -R8 ;  /* 0x00000000ff147229 */ /* 0x000fd00000000908 */
[----:B------:R-:W-:Y:S02]  /*04a0*/  FFMA R7, RZ, R23, R3 ;  /* 0x00000017ff077223 */ /* 0x000fe40000000003 */
[----:B------:R-:W-:-:S03]  /*04b0*/  FSETP.GEU.AND P2, PT, |R21|, 6.5827683646048100446e-37, PT ;  /* 0x036000001500780b */ /* 0x000fc60003f4e200 */
[----:B------:R-:W-:-:S13]  /*04c0*/  FSETP.GT.AND P0, PT, |R7|, 1.469367938527859385e-39, PT ;  /* 0x001000000700780b */ /* 0x000fda0003f04200 */
[----:B------:R-:W-:Y:S05]  /*04d0*/  @P0 BRA P2, `(.L_x_7) ;  /* 0x00000000000c0947 */ /* 0x000fea0001000000 */
[----:B------:R-:W-:Y:S01]  /*04e0*/  IMAD.MOV.U32 R16, RZ, RZ, R22 ;  /* 0x000000ffff107224 */ /* 0x000fe200078e0016 */
[----:B------:R-:W-:-:S07]  /*04f0*/  MOV R22, 0x510 ;  /* 0x0000051000167802 */ /* 0x000fce0000000f00 */
[----:B------:R-:W-:Y:S05]  /*0500*/  CALL.REL.NOINC `($__internal_0_$__cuda_sm20_div_rn_f64_full) ;  /* 0x0000007c00907944 */ /* 0x000fea0003c00000 */
.L_x_7:
[----:B------:R-:W-:Y:S05]  /*0510*/  BSYNC.RECONVERGENT B4 ;  /* 0x0000000000047941 */ /* 0x000fea0003800200 */
.L_x_6:
[----:B------:R-:W0:Y:S01]  /*0520*/  LDC.64 R8, c[0x0][0x3a8] ;  /* 0x0000ea00ff087b82 */ /* 0x000e220000000a00 */
[----:B------:R-:W-:Y:S02]  /*0530*/  IMAD.MOV.U32 R34, RZ, RZ, R0 ;  /* 0x000000ffff227224 */ /* 0x000fe400078e0000 */
[----:B0-----:R-:W-:-:S05]  /*0540*/  IMAD.WIDE R6, R6, 0x8, R8 ;  /* 0x0000000806067825 */ /* 0x001fca00078e0208 */
[----:B------:R0:W-:Y:S01]  /*0550*/  STG.E.64 desc[UR36][R6.64], R2 ;  /* 0x0000000206007986 */ /* 0x0001e2000c101b24 */
[----:B------:R-:W-:Y:S05]  /*0560*/  @!P1 BRA `(.L_x_5) ;  /* 0x0000000000f89947 */ /* 0x000fea0003800000 */
[----:B------:R-:W2:Y:S01]  /*0570*/  LDG.E.64 R22, desc[UR36][R4.64] ;  /* 0x0000002404167981 */ /* 0x000ea2000c1e1b00 */
[----:B------:R-:W1:Y:S01]  /*0580*/  LDC.64 R8, c[0x0][0x380] ;  /* 0x0000e000ff087b82 */ /* 0x000e620000000a00 */
[----:B------:R-:W0:Y:S02]  /*0590*/  LDCU UR5, c[0x0][0x390] ;  /* 0x00007200ff0577ac */ /* 0x000e240008000800 */
[----:B0-----:R-:W-:-:S04]  /*05a0*/  IMAD R6, R0, UR5, R13 ;  /* 0x0000000500067c24 */ /* 0x001fc8000f8e020d */
[----:B-1----:R-:W-:-:S06]  /*05b0*/  IMAD.WIDE R8, R6, 0x8, R8 ;  /* 0x0000000806087825 */ /* 0x002fcc00078e0208 */
[----:B------:R-:W3:Y:S01]  /*05c0*/  LDG.E.64 R8, desc[UR36][R8.64] ;  /* 0x0000002408087981 */ /* 0x000ee2000c1e1b00 */
[----:B------:R-:W-:Y:S01]  /*05d0*/  IMAD.MOV.U32 R2, RZ, RZ, 0x1 ;  /* 0x00000001ff027424 */ /* 0x000fe200078e00ff */
[----:B------:R-:W-:Y:S01]  /*05e0*/  BSSY.RECONVERGENT B4, `(.L_x_8) ;  /* 0x0000013000047945 */ /* 0x000fe20003800200 */
[----:B------:R-:W-:Y:S01]  /*05f0*/  ISETP.NE.AND P1, PT, R19, 0x1, PT ;  /* 0x000000011300780c */ /* 0x000fe20003f25270 */
        /* <DEDUP_REMOVED lines=14> */
[----:B------:R-:W-:Y:S02]  /*06e0*/  MOV R16, R22 ;  /* 0x0000001600107202 */ /* 0x000fe40000000f00 */
[----:B------:R-:W-:-:S07]  /*06f0*/  MOV R22, 0x710 ;  /* 0x0000071000167802 */ /* 0x000fce0000000f00 */
[----:B------:R-:W-:Y:S05]  /*0700*/  CALL.REL.NOINC `($__internal_0_$__cuda_sm20_div_rn_f64_full) ;  /* 0x0000007c00107944 */ /* 0x000fea0003c00000 */
.L_x_9:
[----:B------:R-:W-:Y:S05]  /*0710*/  BSYNC.RECONVERGENT B4 ;  /* 0x0000000000047941 */ /* 0x000fea0003800200 */
.L_x_8:
[----:B------:R-:W0:Y:S01]  /*0720*/  LDC.64 R8, c[0x0][0x3a8] ;  /* 0x0000ea00ff087b82 */ /* 0x000e220000000a00 */
[----:B------:R-:W-:Y:S02]  /*0730*/  IMAD.MOV.U32 R34, RZ, RZ, R10 ;  /* 0x000000ffff227224 */ /* 0x000fe400078e000a */
[----:B0-----:R-:W-:-:S05]  /*0740*/  IMAD.WIDE R6, R6, 0x8, R8 ;  /* 0x0000000806067825 */ /* 0x001fca00078e0208 */
[----:B------:R1:W-:Y:S01]  /*0750*/  STG.E.64 desc[UR36][R6.64], R2 ;  /* 0x0000000206007986 */ /* 0x0003e2000c101b24 */
[----:B------:R-:W-:Y:S05]  /*0760*/  @!P1 BRA `(.L_x_5) ;  /* 0x0000000000789947 */ /* 0x000fea0003800000 */
[----:B------:R-:W2:Y:S01]  /*0770*/  LDG.E.64 R22, desc[UR36][R4.64] ;  /* 0x0000002404167981 */ /* 0x000ea2000c1e1b00 */
[----:B------:R-:W0:Y:S01]  /*0780*/  LDC.64 R8, c[0x0][0x380] ;  /* 0x0000e000ff087b82 */ /* 0x000e220000000a00 */
[----:B------:R-:W1:Y:S02]  /*0790*/  LDCU UR5, c[0x0][0x390] ;  /* 0x00007200ff0577ac */ /* 0x000e640008000800 */
[----:B-1----:R-:W-:-:S04]  /*07a0*/  IMAD R6, R10, UR5, R13 ;  /* 0x000000050a067c24 */ /* 0x002fc8000f8e020d */
[----:B0-----:R-:W-:-:S06]  /*07b0*/  IMAD.WIDE R8, R6, 0x8, R8 ;  /* 0x0000000806087825 */ /* 0x001fcc00078e0208 */
[----:B------:R-:W3:Y:S01]  /*07c0*/  LDG.E.64 R8, desc[UR36][R8.64] ;  /* 0x0000002408087981 */ /* 0x000ee2000c1e1b00 */
[----:B------:R-:W-:Y:S01]  /*07d0*/  IMAD.MOV.U32 R2, RZ, RZ, 0x1 ;  /* 0x00000001ff027424 */ /* 0x000fe200078e00ff */
[----:B------:R-:W-:Y:S01]  /*07e0*/  BSSY.RECONVERGENT B4, `(.L_x_10) ;  /* 0x0000012000047945 */ /* 0x000fe20003800200 */
[----:B--2---:R-:W0:Y:S04]  /*07f0*/  MUFU.RCP64H R3, R23 ;  /* 0x0000001700037308 */ /* 0x004e280000001800 */
        /* <DEDUP_REMOVED lines=16> */
.L_x_11:
[----:B------:R-:W-:Y:S05]  /*0900*/  BSYNC.RECONVERGENT B4 ;  /* 0x0000000000047941 */ /* 0x000fea0003800200 */
.L_x_10:
[----:B------:R-:W0:Y:S01]  /*0910*/  LDC.64 R8, c[0x0][0x3a8] ;  /* 0x0000ea00ff087b82 */ /* 0x000e220000000a00 */
[----:B------:R-:W-:Y:S02]  /*0920*/  IMAD.MOV.U32 R34, RZ, RZ, R14 ;  /* 0x000000ffff227224 */ /* 0x000fe400078e000e */
[----:B0-----:R-:W-:-:S05]  /*0930*/  IMAD.WIDE R6, R6, 0x8, R8 ;  /* 0x0000000806067825 */ /* 0x001fca00078e0208 */
[----:B------:R2:W-:Y:S02]  /*0940*/  STG.E.64 desc[UR36][R6.64], R2 ;  /* 0x0000000206007986 */ /* 0x0005e4000c101b24 */
.L_x_5:
[----:B------:R-:W-:Y:S05]  /*0950*/  BSYNC.RECONVERGENT B3 ;  /* 0x0000000000037941 */ /* 0x000fea0003800200 */
.L_x_4:
[----:B012---:R-:W0:Y:S01]  /*0960*/  LDC.64 R6, c[0x0][0x380] ;  /* 0x0000e000ff067b82 */ /* 0x007e220000000a00 */
[----:B------:R-:W-:-:S07]  /*0970*/  ISETP.GE.U32.AND P0, PT, R12, 0x3, PT ;  /* 0x000000030c00780c */ /* 0x000fce0003f06070 */
[----:B------:R-:W1:Y:S06]  /*0980*/  LDC.64 R8, c[0x0][0x3a8] ;  /* 0x0000ea00ff087b82 */ /* 0x000e6c0000000a00 */
[----:B------:R-:W-:Y:S05]  /*0990*/  @!P0 BRA `(.L_x_3) ;  /* 0x0000000400c88947 */ /* 0x000fea0003800000 */
.L_x_20:
[----:B------:R-:W2:Y:S01]  /*09a0*/  LDG.E.64 R24, desc[UR36][R4.64] ;  /* 0x0000002404187981 */ /* 0x000ea2000c1e1b00 */
[----:B------:R-:W-:-:S04]  /*09b0*/  IMAD R33, R34, UR6, R13 ;  /* 0x0000000622217c24 */ /* 0x000fc8000f8e020d */
[----:B0-----:R-:W-:-:S06]  /*09c0*/  IMAD.WIDE R16, R33, 0x8, R6 ;  /* 0x0000000821107825 */ /* 0x001fcc00078e0206 */
[----:B------:R-:W3:Y:S01]  /*09d0*/  LDG.E.64 R16, desc[UR36][R16.64] ;  /* 0x0000002410107981 */ /* 0x000ee2000c1e1b00 */
[----:B------:R-:W-:Y:S01]  /*09e0*/  MOV R2, 0x1 ;  /* 0x0000000100027802 */ /* 0x000fe20000000f00 */
        /* <DEDUP_REMOVED lines=16> */
[----:B------:R-:W-:Y:S01]  /*0af0*/  MOV R22, 0xb20 ;  /* 0x00000b2000167802 */ /* 0x000fe20000000f00 */
[----:B------:R-:W-:-:S07]  /*0b00*/  IMAD.MOV.U32 R23, RZ, RZ, R25 ;  /* 0x000000ffff177224 */ /* 0x000fce00078e0019 */
[----:B-1----:R-:W-:Y:S05]  /*0b10*/  CALL.REL.NOINC `($__internal_0_$__cuda_sm20_div_rn_f64_full) ;  /* 0x00000078000c7944 */ /* 0x002fea0003c00000 */
.L_x_13:
[----:B------:R-:W-:Y:S05]  /*0b20*/  BSYNC.RECONVERGENT B3 ;  /* 0x0000000000037941 */ /* 0x000fea0003800200 */
.L_x_12:
[----:B-1----:R-:W-:-:S05]  /*0b30*/  IMAD.WIDE R16, R33, 0x8, R8 ;  /* 0x0000000821107825 */ /* 0x002fca00078e0208 */
[----:B------:R0:W-:Y:S04]  /*0b40*/  STG.E.64 desc[UR36][R16.64], R2 ;  /* 0x0000000210007986 */ /* 0x0001e8000c101b24 */
[----:B------:R-:W2:Y:S01]  /*0b50*/  LDG.E.64 R26, desc[UR36][R4.64] ;  /* 0x00000024041a7981 */ /* 0x000ea2000c1e1b00 */
[----:B------:R-:W-:-:S04]  /*0b60*/  VIADD R34, R34, UR4 ;  /* 0x0000000422227c36 */ /* 0x000fc80008000000 */
[----:B------:R-:W-:-:S04]  /*0b70*/  IMAD R33, R34, UR6, R13 ;  /* 0x0000000622217c24 */ /* 0x000fc8000f8e020d */
[----:B------:R-:W-:-:S06]  /*0b80*/  IMAD.WIDE R20, R33, 0x8, R6 ;  /* 0x0000000821147825 */ /* 0x000fcc00078e0206 */
[----:B------:R-:W3:Y:S01]  /*0b90*/  LDG.E.64 R20, desc[UR36][R20.64] ;  /* 0x0000002414147981 */ /* 0x000ee2000c1e1b00 */
[----:B------:R-:W-:Y:S01]  /*0ba0*/  IMAD.MOV.U32 R22, RZ, RZ, 0x1 ;  /* 0x00000001ff167424 */ /* 0x000fe200078e00ff */
[----:B------:R-:W-:Y:S01]  /*0bb0*/  BSSY.RECONVERGENT B3, `(.L_x_14) ;  /* 0x0000013000037945 */ /* 0x000fe20003800200 */
[----:B--2---:R-:W1:Y:S04]  /*0bc0*/  MUFU.RCP64H R23, R27 ;  /* 0x0000001b00177308 */ /* 0x004e680000001800 */
[----:B-1----:R-:W-:-:S08]  /*0bd0*/  DFMA R24, -R26, R22, 1 ;  /* 0x3ff000001a18742b */ /* 0x002fd00000000116 */
[----:B------:R-:W-:-:S08]  /*0be0*/  DFMA R24, R24, R24, R24 ;  /* 0x000000181818722b */ /* 0x000fd00000000018 */
[----:B------:R-:W-:-:S08]  /*0bf0*/  DFMA R24, R22, R24, R22 ;  /* 0x000000181618722b */ /* 0x000fd00000000016 */
[----:B0-----:R-:W-:-:S08]  /*0c00*/  DFMA R2, -R26, R24, 1 ;  /* 0x3ff000001a02742b */ /* 0x001fd00000000118 */
[----:B------:R-:W-:-:S08]  /*0c10*/  DFMA R2, R24, R2, R24 ;  /* 0x000000021802722b */ /* 0x000fd00000000018 */
[----:B---3--:R-:W-:-:S08]  /*0c20*/  DMUL R16, R20, -R2 ;  /* 0x8000000214107228 */ /* 0x008fd00000000000 */
[--C-:B------:R-:W-:Y:S02]  /*0c30*/  DFMA R22, -R26, R16, -R20.reuse ;  /* 0x000000101a16722b */ /* 0x100fe40000000914 */
[----:B------:R-:W-:-:S06]  /*0c40*/  DADD R20, -RZ, -R20 ;  /* 0x00000000ff147229 */ /* 0x000fcc0000000914 */
[----:B------:R-:W-:-:S04]  /*0c50*/  DFMA R2, R2, R22, R16 ;  /* 0x000000160202722b */ /* 0x000fc80000000010 */
[----:B------:R-:W-:-:S06]  /*0c60*/  FSETP.GEU.AND P1, PT, |R21|, 6.5827683646048100446e-37, PT ;  /* 0x036000001500780b */ /* 0x000fcc0003f2e200 */
[----:B------:R-:W-:-:S05]  /*0c70*/  FFMA R15, RZ, R27, R3 ;  /* 0x0000001bff0f7223 */ /* 0x000fca0000000003 */
[----:B------:R-:W-:-:S13]  /*0c80*/  FSETP.GT.AND P0, PT, |R15|, 1.469367938527859385e-39, PT ;  /* 0x001000000f00780b */ /* 0x000fda0003f04200 */
[----:B------:R-:W-:Y:S05]  /*0c90*/  @P0 BRA P1, `(.L_x_15) ;  /* 0x0000000000100947 */ /* 0x000fea0000800000 */
[----:B------:R-:W-:Y:S01]  /*0ca0*/  MOV R16, R26 ;  /* 0x0000001a00107202 */ /* 0x000fe20000000f00 */
[----:B------:R-:W-:Y:S01]  /*0cb0*/  IMAD.MOV.U32 R23, RZ, RZ, R27 ;  /* 0x000000ffff177224 */ /* 0x000fe200078e001b */
[----:B------:R-:W-:-:S07]  /*0cc0*/  MOV R22, 0xce0 ;  /* 0x00000ce000167802 */ /* 0x000fce0000000f00 */
[----:B------:R-:W-:Y:S05]  /*0cd0*/  CALL.REL.NOINC `($__internal_0_$__cuda_sm20_div_rn_f64_full) ;  /* 0x00000074009c7944 */ /* 0x000fea0003c00000 */
.L_x_15:
[----:B------:R-:W-:Y:S05]  /*0ce0*/  BSYNC.RECONVERGENT B3 ;  /* 0x0000000000037941 */ /* 0x000fea0003800200 */
.L_x_14:
[----:B------:R-:W-:-:S05]  /*0cf0*/  IMAD.WIDE R16, R33, 0x8, R8 ;  /* 0x0000000821107825 */ /* 0x000fca00078e0208 */
        /* <DEDUP_REMOVED lines=22> */
[----:B------:R-:W-:Y:S01]  /*0e60*/  IMAD.MOV.U32 R16, RZ, RZ, R26 ;  /* 0x000000ffff107224 */ /* 0x000fe200078e001a */
[----:B------:R-:W-:Y:S02]  /*0e70*/  MOV R23, R27 ;  /* 0x0000001b00177202 */ /* 0x000fe40000000f00 */
[----:B------:R-:W-:-:S07]  /*0e80*/  MOV R22, 0xea0 ;  /* 0x00000ea000167802 */ /* 0x000fce0000000f00 */
[----:B------:R-:W-:Y:S05]  /*0e90*/  CALL.REL.NOINC `($__internal_0_$__cuda_sm20_div_rn_f64_full) ;  /* 0x00000074002c7944 */ /* 0x000fea0003c00000 */
.L_x_17:
[----:B------:R-:W-:Y:S05]  /*0ea0*/  BSYNC.RECONVERGENT B3 ;  /* 0x0000000000037941 */ /* 0x000fea0003800200 */
.L_x_16:
        /* <DEDUP_REMOVED lines=24> */
[----:B------:R-:W-:Y:S01]  /*1030*/  MOV R22, 0x1060 ;  /* 0x0000106000167802 */ /* 0x000fe20000000f00 */
[----:B------:R-:W-:-:S07]  /*1040*/  IMAD.MOV.U32 R23, RZ, RZ, R27 ;  /* 0x000000ffff177224 */ /* 0x000fce00078e001b */
[----:B------:R-:W-:Y:S05]  /*1050*/  CALL.REL.NOINC `($__internal_0_$__cuda_sm20_div_rn_f64_full) ;  /* 0x0000007000bc7944 */ /* 0x000fea0003c00000 */
.L_x_19:
[----:B------:R-:W-:Y:S05]  /*1060*/  BSYNC.RECONVERGENT B3 ;  /* 0x0000000000037941 */ /* 0x000fea0003800200 */
.L_x_18:
[----:B------:R-:W-:Y:S01]  /*1070*/  IMAD.WIDE R16, R33, 0x8, R8 ;  /* 0x0000000821107825 */ /* 0x000fe200078e0208 */
[----:B------:R-:W-:-:S04]  /*1080*/  IADD3 R34, PT, PT, R34, UR4, RZ ;  /* 0x0000000422227c10 */ /* 0x000fc8000fffe0ff */
[----:B------:R2:W-:Y:S01]  /*1090*/  STG.E.64 desc[UR36][R16.64], R2 ;  /* 0x0000000210007986 */ /* 0x0005e2000c101b24 */
[----:B------:R-:W-:-:S13]  /*10a0*/  ISETP.GE.AND P0, PT, R34, UR6, PT ;  /* 0x0000000622007c0c */ /* 0x000fda000bf06270 */
[----:B--2---:R-:W-:Y:S05]  /*10b0*/  @!P0 BRA `(.L_x_20) ;  /* 0xfffffff800388947 */ /* 0x004fea000383ffff */
.L_x_3:
[----:B------:R-:W-:Y:S05]  /*10c0*/  BSYNC.RECONVERGENT B2 ;  /* 0x0000000000027941 */ /* 0x000fea0003800200 */
.L_x_2:
[----:B------:R-:W2:Y:S01]  /*10d0*/  LDCU UR5, c[0x0][0x390] ;  /* 0x00007200ff0577ac */ /* 0x000ea20008000800 */
[----:B------:R-:W-:Y:S02]  /*10e0*/  VIADD R13, R13, UR40 ;  /* 0x000000280d0d7c36 */ /* 0x000fe40008000000 */
[----:B--2---:R-:W-:-:S05]  /*10f0*/  IMAD.U32 R5, RZ, RZ, UR5 ;  /* 0x00000005ff057e24 */ /* 0x004fca000f8e00ff */
[----:B------:R-:W-:-:S13]  /*1100*/  ISETP.GE.AND P0, PT, R13, R5, PT ;  /* 0x000000050d00720c */ /* 0x000fda0003f06270 */
[----:B------:R-:W-:Y:S05]  /*1110*/  @!P0 BRA `(.L_x_21) ;  /* 0xfffffff000708947 */ /* 0x000fea000383ffff */
.L_x_1:
[----:B---3--:R-:W-:Y:S05]  /*1120*/  BSYNC.RECONVERGENT B1 ;  /* 0x0000000000017941 */ /* 0x008fea0003800200 */
.L_x_0:
[----:B------:R-:W-:Y:S01]  /*1130*/  IMAD R18, R11, UR40, R18 ;  /* 0x000000280b127c24 */ /* 0x000fe2000f8e0212 */
[----:B------:R-:W2:Y:S01]  /*1140*/  LDCU UR6, c[0x0][0x390] ;  /* 0x00007200ff0677ac */ /* 0x000ea20008000800 */
[----:B------:R-:W-:Y:S03]  /*1150*/  BSSY.RECONVERGENT B1, `(.L_x_22) ;  /* 0x00000c3000017945 */ /* 0x000fe60003800200 */
[----:B------:R-:W-:Y:S01]  /*1160*/  ISETP.GE.AND P0, PT, R18, R5, PT ;  /* 0x000000051200720c */ /* 0x000fe20003f06270 */
[----:B------:R-:W3:Y:S01]  /*1170*/  LDCU UR5, c[0x0][0x390] ;  /* 0x00007200ff0577ac */ /* 0x000ee20008000800 */
[----:B------:R-:W-:-:S11]  /*1180*/  UIMAD UR40, UR40, UR4, URZ ;  /* 0x00000004282872a4 */ /* 0x000fd6000f8e02ff */
[----:B------:R-:W-:Y:S05]  /*1190*/  @P0 BRA `(.L_x_23) ;  /* 0x0000000800f80947 */ /* 0x000fea0003800000 */
[----:B0-----:R-:W0:Y:S01]  /*11a0*/  I2F.U32.RP R6, UR40 ;  /* 0x0000002800067d06 */ /* 0x001e220008209000 */
[----:B------:R-:W-:Y:S01]  /*11b0*/  IADD3 R0, PT, PT, R18, UR40, RZ ;  /* 0x0000002812007c10 */ /* 0x000fe2000fffe0ff */
[----:B------:R-:W-:Y:S01]  /*11c0*/  BSSY.RECONVERGENT B2, `(.L_x_24) ;  /* 0x0000042000027945 */ /* 0x000fe20003800200 */
[----:B------:R-:W-:Y:S01]  /*11d0*/  ISETP.NE.U32.AND P2, PT, RZ, UR40, PT ;  /* 0x00000028ff007c0c */ /* 0x000fe2000bf45070 */
[----:B------:R-:W-:Y:S01]  /*11e0*/  IMAD.MOV.U32 R11, RZ, RZ, R18 ;  /* 0x000000ffff0b7224 */ /* 0x000fe200078e0012 */
[CC--:B------:R-:W-:Y:S02]  /*11f0*/  ISETP.GE.AND P0, PT, R0.reuse, R5.reuse, PT ;  /* 0x000000050000720c */ /* 0x0c0fe40003f06270 */
[----:B------:R-:W-:Y:S02]  /*1200*/  VIMNMX R5, PT, PT, R0, R5, !PT ;  /* 0x0000000500057248 */ /* 0x000fe40007fe0100 */
[----:B------:R-:W-:-:S04]  /*1210*/  SEL R4, RZ, 0x1, P0 ;  /* 0x00000001ff047807 */ /* 0x000fc80000000000 */
[----:B------:R-:W-:Y:S01]  /*1220*/  IADD3 R5, PT, PT, R5, -R0, -R4 ;  /* 0x8000000005057210 */ /* 0x000fe20007ffe804 */
[----:B0-----:R-:W0:Y:S02]  /*1230*/  MUFU.RCP R6, R6 ;  /* 0x0000000600067308 */ /* 0x001e240000001000 */
[----:B0-----:R-:W-:-:S06]  /*1240*/  VIADD R2, R6, 0xffffffe ;  /* 0x0ffffffe06027836 */ /* 0x001fcc0000000000 */
[----:B------:R0:W4:Y:S02]  /*1250*/  F2I.FTZ.U32.TRUNC.NTZ R3, R2 ;  /* 0x0000000200037305 */ /* 0x000124000021f000 */
[----:B0-----:R-:W-:Y:S02]  /*1260*/  IMAD.MOV.U32 R2, RZ, RZ, RZ ;  /* 0x000000ffff027224 */ /* 0x001fe400078e00ff */
[----:B----4-:R-:W-:-:S04]  /*1270*/  IMAD.MOV R7, RZ, RZ, -R3 ;  /* 0x000000ffff077224 */ /* 0x010fc800078e0a03 */
        /* <DEDUP_REMOVED lines=12> */
[----:B------:R-:W-:-:S04]  /*1340*/  LOP3.LUT R2, R0, 0x3, RZ, 0xc0, !PT ;  /* 0x0000000300027812 */ /* 0x000fc800078ec0ff */
[----:B------:R-:W-:-:S13]  /*1350*/  ISETP.NE.AND P0, PT, R2, 0x3, PT ;  /* 0x000000030200780c */ /* 0x000fda0003f05270 */
[----:B------:R-:W-:Y:S05]  /*1360*/  @!P0 BRA `(.L_x_25) ;  /* 0x00000000009c8947 */ /* 0x000fea0003800000 */
[----:B-1----:R-:W0:Y:S01]  /*1370*/  LDC.64 R8, c[0x0][0x3b0] ;  /* 0x0000ec00ff087b82 */ /* 0x002e220000000a00 */
[----:B------:R-:W-:Y:S01]  /*1380*/  VIADD R13, R0, 0x1 ;  /* 0x00000001000d7836 */ /* 0x000fe20000000000 */
[----:B------:R-:W-:Y:S01]  /*1390*/  MOV R11, R18 ;  /* 0x00000012000b7202 */ /* 0x000fe20000000f00 */
[----:B------:R-:W-:-:S03]  /*13a0*/  IMAD.MOV.U32 R10, RZ, RZ, RZ ;  /* 0x000000ffff0a7224 */ /* 0x000fc600078e00ff */
[----:B------:R-:W-:Y:S02]  /*13b0*/  LOP3.LUT R13, R13, 0x3, RZ, 0xc0, !PT ;  /* 0x000000030d0d7812 */ /* 0x000fe400078ec0ff */
[----:B------:R-:W1:Y:S08]  /*13c0*/  LDC.64 R6, c[0x0][0x380] ;  /* 0x0000e000ff067b82 */ /* 0x000e700000000a00 */
[----:B------:R-:W4:Y:S02]  /*13d0*/  LDC.64 R4, c[0x0][0x388] ;  /* 0x0000e200ff047b82 */ /* 0x000f240000000a00 */
.L_x_28:
[----:B0--3--:R-:W-:-:S04]  /*13e0*/  IMAD R3, R11, UR5, R11 ;  /* 0x000000050b037c24 */ /* 0x009fc8000f8e020b */
[----:B-1----:R-:W-:-:S05]  /*13f0*/  IMAD.WIDE R2, R3, 0x8, R6 ;  /* 0x0000000803027825 */ /* 0x002fca00078e0206 */
[----:B------:R-:W3:Y:S01]  /*1400*/  LDG.E.64 R22, desc[UR36][R2.64] ;  /* 0x0000002402167981 */ /* 0x000ee2000c1e1b00 */
[----:B----4-:R-:W-:-:S06]  /*1410*/  IMAD.WIDE.U32 R14, R11, 0x8, R4 ;  /* 0x000000080b0e7825 */ /* 0x010fcc00078e0004 */
[----:B------:R-:W4:Y:S01]  /*1420*/  LDG.E.64 R14, desc[UR36][R14.64] ;  /* 0x000000240e0e7981 */ /* 0x000f22000c1e1b00 */
[----:B------:R-:W-:Y:S01]  /*1430*/  IMAD.MOV.U32 R16, RZ, RZ, 0x1 ;  /* 0x00000001ff107424 */ /* 0x000fe200078e00ff */
[----:B------:R-:W-:Y:S01]  /*1440*/  BSSY.RECONVERGENT B3, `(.L_x_26) ;  /* 0x0000015000037945 */ /* 0x000fe20003800200 */
[----:B------:R-:W-:-:S05]  /*1450*/  VIADD R10, R10, 0x1 ;  /* 0x000000010a0a7836 */ /* 0x000fca0000000000 */
[----:B------:R-:W-:Y:S01]  /*1460*/  ISETP.NE.AND P1, PT, R10, R13, PT ;  /* 0x0000000d0a00720c */ /* 0x000fe20003f25270 */
[----:B---3--:R-:W1:Y:S01]  /*1470*/  MUFU.RCP64H R17, R23 ;  /* 0x0000001700117308 */ /* 0x008e620000001800 */
[----:B----4-:R-:W-:Y:S01]  /*1480*/  FSETP.GEU.AND P2, PT, |R15|, 6.5827683646048100446e-37, PT ;  /* 0x036000000f00780b */ /* 0x010fe20003f4e200 */
[----:B-1----:R-:W-:-:S08]  /*1490*/  DFMA R20, -R22, R16, 1 ;  /* 0x3ff000001614742b */ /* 0x002fd00000000110 */
[----:B------:R-:W-:-:S08]  /*14a0*/  DFMA R20, R20, R20, R20 ;  /* 0x000000141414722b */ /* 0x000fd00000000014 */
[----:B------:R-:W-:-:S08]  /*14b0*/  DFMA R20, R16, R20, R16 ;  /* 0x000000141014722b */ /* 0x000fd00000000010 */
[----:B------:R-:W-:-:S08]  /*14c0*/  DFMA R16, -R22, R20, 1 ;  /* 0x3ff000001610742b */ /* 0x000fd00000000114 */
[----:B------:R-:W-:-:S08]  /*14d0*/  DFMA R16, R20, R16, R20 ;  /* 0x000000101410722b */ /* 0x000fd00000000014 */
[----:B------:R-:W-:-:S08]  /*14e0*/  DMUL R20, R14, R16 ;  /* 0x000000100e147228 */ /* 0x000fd00000000000 */
[----:B------:R-:W-:-:S08]  /*14f0*/  DFMA R2, -R22, R20, R14 ;  /* 0x000000141602722b */ /* 0x000fd0000000010e */
[----:B------:R-:W-:-:S10]  /*1500*/  DFMA R2, R16, R2, R20 ;  /* 0x000000021002722b */ /* 0x000fd40000000014 */
[----:B------:R-:W-:-:S05]  /*1510*/  FFMA R12, RZ, R23, R3 ;  /* 0x00000017ff0c7223 */ /* 0x000fca0000000003 */
[----:B------:R-:W-:-:S13]  /*1520*/  FSETP.GT.AND P0, PT, |R12|, 1.469367938527859385e-39, PT ;  /* 0x001000000c00780b */ /* 0x000fda0003f04200 */
[----:B------:R-:W-:Y:S05]  /*1530*/  @P0 BRA P2, `(.L_x_27) ;  /* 0x0000000000140947 */ /* 0x000fea0001000000 */
[----:B------:R-:W-:Y:S01]  /*1540*/  MOV R16, R22 ;  /* 0x0000001600107202 */ /* 0x000fe20000000f00 */
[----:B------:R-:W-:Y:S01]  /*1550*/  IMAD.MOV.U32 R20, RZ, RZ, R14 ;  /* 0x000000ffff147224 */ /* 0x000fe200078e000e */
[----:B------:R-:W-:Y:S01]  /*1560*/  MOV R22, 0x1590 ;  /* 0x0000159000167802 */ /* 0x000fe20000000f00 */
[----:B------:R-:W-:-:S07]  /*1570*/  IMAD.MOV.U32 R21, RZ, RZ, R15 ;  /* 0x000000ffff157224 */ /* 0x000fce00078e000f */
[----:B0-2---:R-:W-:Y:S05]  /*1580*/  CALL.REL.NOINC `($__internal_0_$__cuda_sm20_div_rn_f64_full) ;  /* 0x0000006c00707944 */ /* 0x005fea0003c00000 */
.L_x_27:
[----:B--2---:R-:W-:Y:S05]  /*1590*/  BSYNC.RECONVERGENT B3 ;  /* 0x0000000000037941 */ /* 0x004fea0003800200 */
.L_x_26:
[----:B0-----:R-:W-:-:S04]  /*15a0*/  IMAD.WIDE.U32 R14, R11, 0x8, R8 ;  /* 0x000000080b0e7825 */ /* 0x001fc800078e0008 */
[----:B------:R-:W-:Y:S01]  /*15b0*/  VIADD R11, R11, UR40 ;  /* 0x000000280b0b7c36 */ /* 0x000fe20008000000 */
[----:B------:R0:W-:Y:S01]  /*15c0*/  STG.E.64 desc[UR36][R14.64], R2 ;  /* 0x000000020e007986 */ /* 0x0001e2000c101b24 */
[----:B------:R-:W-:Y:S05]  /*15d0*/  @P1 BRA `(.L_x_28) ;  /* 0xfffffffc00801947 */ /* 0x000fea000383ffff */
.L_x_25:
[----:B--23--:R-:W-:Y:S05]  /*15e0*/  BSYNC.RECONVERGENT B2 ;  /* 0x0000000000027941 */ /* 0x00cfea0003800200 */
.L_x_24:
[----:B------:R-:W4:Y:S01]  /*15f0*/  LDC.64 R4, c[0x0][0x3b0] ;  /* 0x0000ec00ff047b82 */ /* 0x000f220000000a00 */
[----:B------:R-:W-:-:S07]  /*1600*/  ISETP.GE.U32.AND P0, PT, R0, 0x3, PT ;  /* 0x000000030000780c */ /* 0x000fce0003f06070 */
[----:B------:R-:W2:Y:S08]  /*1610*/  LDC.64 R6, c[0x0][0x380] ;  /* 0x0000e000ff067b82 */ /* 0x000eb00000000a00 */
[----:B-1----:R-:W1:Y:S01]  /*1620*/  LDC.64 R8, c[0x0][0x388] ;  /* 0x0000e200ff087b82 */ /* 0x002e620000000a00 */
[----:B------:R-:W-:Y:S05]  /*1630*/  @!P0 BRA `(.L_x_23) ;  /* 0x0000000400d08947 */ /* 0x000fea0003800000 */
.L_x_37:
[----:B0-----:R-:W-:-:S04]  /*1640*/  IMAD R3, R11, UR6, R11 ;  /* 0x000000060b037c24 */ /* 0x001fc8000f8e020b */
[----:B--2---:R-:W-:-:S05]  /*1650*/  IMAD.WIDE R2, R3, 0x8, R6 ;  /* 0x0000000803027825 */ /* 0x004fca00078e0206 */
[----:B------:R-:W2:Y:S01]  /*1660*/  LDG.E.64 R22, desc[UR36][R2.64] ;  /* 0x0000002402167981 */ /* 0x000ea2000c1e1b00 */
[----:B-1----:R-:W-:-:S05]  /*1670*/  IMAD.WIDE.U32 R12, R11, 0x8, R8 ;  /* 0x000000080b0c7825 */ /* 0x002fca00078e0008 */
[----:B------:R-:W3:Y:S01]  /*1680*/  LDG.E.64 R20, desc[UR36][R12.64] ;  /* 0x000000240c147981 */ /* 0x000ee2000c1e1b00 */
[----:B------:R-:W-:Y:S01]  /*1690*/  IMAD.MOV.U32 R14, RZ, RZ, 0x1 ;  /* 0x00000001ff0e7424 */ /* 0x000fe200078e00ff */
[----:B------:R-:W-:Y:S01]  /*16a0*/  BSSY.RECONVERGENT B2, `(.L_x_29) ;  /* 0x0000011000027945 */ /* 0x000fe20003800200 */
[----:B--2---:R-:W0:Y:S01]  /*16b0*/  MUFU.RCP64H R15, R23 ;  /* 0x00000017000f7308 */ /* 0x004e220000001800 */
[----:B---3--:R-:W-:-:S03]  /*16c0*/  FSETP.GEU.AND P1, PT, |R21|, 6.5827683646048100446e-37, PT ;  /* 0x036000001500780b */ /* 0x008fc60003f2e200 */
[----:B0-----:R-:W-:-:S08]  /*16d0*/  DFMA R16, -R22, R14, 1 ;  /* 0x3ff000001610742b */ /* 0x001fd0000000010e */
        /* <DEDUP_REMOVED lines=10> */
[----:B------:R-:W-:Y:S01]  /*1780*/  IMAD.MOV.U32 R16, RZ, RZ, R22 ;  /* 0x000000ffff107224 */ /* 0x000fe200078e0016 */
[----:B------:R-:W-:-:S07]  /*1790*/  MOV R22, 0x17b0 ;  /* 0x000017b000167802 */ /* 0x000fce0000000f00 */
[----:B----4-:R-:W-:Y:S05]  /*17a0*/  CALL.REL.NOINC `($__internal_0_$__cuda_sm20_div_rn_f64_full) ;  /* 0x0000006800e87944 */ /* 0x010fea0003c00000 */
.L_x_30:
[----:B------:R-:W-:Y:S05]  /*17b0*/  BSYNC.RECONVERGENT B2 ;  /* 0x0000000000027941 */ /* 0x000fea0003800200 */
.L_x_29:
[C---:B------:R-:W-:Y:S02]  /*17c0*/  VIADD R13, R11.reuse, UR40 ;  /* 0x000000280b0d7c36 */ /* 0x040fe40008000000 */
[----:B----4-:R-:W-:-:S04]  /*17d0*/  IMAD.WIDE.U32 R10, R11, 0x8, R4 ;  /* 0x000000080b0a7825 */ /* 0x010fc800078e0004 */
[----:B------:R-:W-:Y:S01]  /*17e0*/  IMAD R17, R13, UR6, R13 ;  /* 0x000000060d117c24 */ /* 0x000fe2000f8e020d */
[----:B------:R0:W-:Y:S03]  /*17f0*/  STG.E.64 desc[UR36][R10.64], R2 ;  /* 0x000000020a007986 */ /* 0x0001e6000c101b24 */
[----:B------:R-:W-:-:S06]  /*1800*/  IMAD.WIDE R16, R17, 0x8, R6 ;  /* 0x0000000811107825 */ /* 0x000fcc00078e0206 */
[----:B------:R-:W2:Y:S01]  /*1810*/  LDG.E.64 R16, desc[UR36][R16.64] ;  /* 0x0000002410107981 */ /* 0x000ea2000c1e1b00 */
[----:B------:R-:W-:-:S06]  /*1820*/  IMAD.WIDE.U32 R14, R13, 0x8, R8 ;  /* 0x000000080d0e7825 */ /* 0x000fcc00078e0008 */
[----:B------:R-:W3:Y:S01]  /*1830*/  LDG.E.64 R14, desc[UR36][R14.64] ;  /* 0x000000240e0e7981 */ /* 0x000ee2000c1e1b00 */
[----:B------:R-:W-:Y:S01]  /*1840*/  MOV R20, 0x1 ;  /* 0x0000000100147802 */ /* 0x000fe20000000f00 */
[----:B------:R-:W-:Y:S01]  /*1850*/  BSSY.RECONVERGENT B2, `(.L_x_31) ;  /* 0x0000013000027945 */ /* 0x000fe20003800200 */
[----:B--2---:R-:W1:Y:S01]  /*1860*/  MUFU.RCP64H R21, R17 ;  /* 0x0000001100157308 */ /* 0x004e620000001800 */
[----:B---3--:R-:W-:-:S03]  /*1870*/  FSETP.GEU.AND P1, PT, |R15|, 6.5827683646048100446e-37, PT ;  /* 0x036000000f00780b */ /* 0x008fc60003f2e200 */
[----:B-1----:R-:W-:-:S08]  /*1880*/  DFMA R22, -R16, R20, 1 ;  /* 0x3ff000001016742b */ /* 0x002fd00000000114 */
[----:B------:R-:W-:-:S08]  /*1890*/  DFMA R22, R22, R22, R22 ;  /* 0x000000161616722b */ /* 0x000fd00000000016 */
[----:B------:R-:W-:-:S08]  /*18a0*/  DFMA R22, R20, R22, R20 ;  /* 0x000000161416722b */ /* 0x000fd00000000014 */
[----:B------:R-:W-:-:S08]  /*18b0*/  DFMA R20, -R16, R22, 1 ;  /* 0x3ff000001014742b */ /* 0x000fd00000000116 */
[----:B------:R-:W-:-:S08]  /*18c0*/  DFMA R20, R22, R20, R22 ;  /* 0x000000141614722b */ /* 0x000fd00000000016 */
[----:B0-----:R-:W-:-:S08]  /*18d0*/  DMUL R2, R14, R20 ;  /* 0x000000140e027228 */ /* 0x001fd00000000000 */
[----:B------:R-:W-:-:S08]  /*18e0*/  DFMA R10, -R16, R2, R14 ;  /* 0x00000002100a722b */ /* 0x000fd0000000010e */
[----:B------:R-:W-:-:S10]  /*18f0*/  DFMA R2, R20, R10, R2 ;  /* 0x0000000a1402722b */ /* 0x000fd40000000002 */
[----:B------:R-:W-:-:S05]  /*1900*/  FFMA R0, RZ, R17, R3 ;  /* 0x00000011ff007223 */ /* 0x000fca0000000003 */
[----:B------:R-:W-:-:S13]  /*1910*/  FSETP.GT.AND P0, PT, |R0|, 1.469367938527859385e-39, PT ;  /* 0x001000000000780b */ /* 0x000fda0003f04200 */
[----:B------:R-:W-:Y:S05]  /*1920*/  @P0 BRA P1, `(.L_x_32) ;  /* 0x0000000000140947 */ /* 0x000fea0000800000 */
[----:B------:R-:W-:Y:S01]  /*1930*/  IMAD.MOV.U32 R20, RZ, RZ, R14 ;  /* 0x000000ffff147224 */ /* 0x000fe200078e000e */
[----:B------:R-:W-:Y:S01]  /*1940*/  MOV R22, 0x1980 ;  /* 0x0000198000167802 */ /* 0x000fe20000000f00 */
[----:B------:R-:W-:Y:S02]  /*1950*/  IMAD.MOV.U32 R21, RZ, RZ, R15 ;  /* 0x000000ffff157224 */ /* 0x000fe400078e000f */
[----:B------:R-:W-:-:S07]  /*1960*/  IMAD.MOV.U32 R23, RZ, RZ, R17 ;  /* 0x000000ffff177224 */ /* 0x000fce00078e0011 */
[----:B------:R-:W-:Y:S05]  /*1970*/  CALL.REL.NOINC `($__internal_0_$__cuda_sm20_div_rn_f64_full) ;  /* 0x0000006800747944 */ /* 0x000fea0003c00000 */
.L_x_32:
[----:B------:R-:W-:Y:S05]  /*1980*/  BSYNC.RECONVERGENT B2 ;  /* 0x0000000000027941 */ /* 0x000fea0003800200 */
.L_x_31:
[C---:B------:R-:W-:Y:S02]  /*1990*/  VIADD R11, R13.reuse, UR40 ;  /* 0x000000280d0b7c36 */ /* 0x040fe40008000000 */
[----:B------:R-:W-:-:S04]  /*19a0*/  IMAD.WIDE.U32 R12, R13, 0x8, R4 ;  /* 0x000000080d0c7825 */ /* 0x000fc800078e0004 */
        /* <DEDUP_REMOVED lines=26> */
.L_x_34:
[----:B------:R-:W-:Y:S05]  /*1b50*/  BSYNC.RECONVERGENT B2 ;  /* 0x0000000000027941 */ /* 0x000fea0003800200 */
.L_x_33:
        /* <DEDUP_REMOVED lines=28> */
.L_x_36:
[----:B------:R-:W-:Y:S05]  /*1d20*/  BSYNC.RECONVERGENT B2 ;  /* 0x0000000000027941 */ /* 0x000fea0003800200 */
.L_x_35:
[----:B------:R-:W-:-:S04]  /*1d30*/  IMAD.WIDE.U32 R14, R13, 0x8, R4 ;  /* 0x000000080d0e7825 */ /* 0x000fc800078e0004 */
[----:B------:R-:W-:Y:S01]  /*1d40*/  VIADD R11, R13, UR40 ;  /* 0x000000280d0b7c36 */ /* 0x000fe20008000000 */
[----:B------:R0:W-:Y:S04]  /*1d50*/  STG.E.64 desc[UR36][R14.64], R2 ;  /* 0x000000020e007986 */ /* 0x0001e8000c101b24 */
[----:B------:R-:W-:-:S13]  /*1d60*/  ISETP.GE.AND P0, PT, R11, UR6, PT ;  /* 0x000000060b007c0c */ /* 0x000fda000bf06270 */
[----:B0-----:R-:W-:Y:S05]  /*1d70*/  @!P0 BRA `(.L_x_37) ;  /* 0xfffffff800308947 */ /* 0x001fea000383ffff */
.L_x_23:
[----:B--23--:R-:W-:Y:S05]  /*1d80*/  BSYNC.RECONVERGENT B1 ;  /* 0x0000000000017941 */ /* 0x00cfea0003800200 */
.L_x_22:
[----:B------:R-:W-:-:S13]  /*1d90*/  ISETP.NE.AND P0, PT, R18, RZ, PT ;  /* 0x000000ff1200720c */ /* 0x000fda0003f05270 */
[----:B------:R-:W-:Y:S05]  /*1da0*/  @P0 BRA `(.L_x_38) ;  /* 0x0000003400200947 */ /* 0x000fea0003800000 */
[----:B------:R-:W-:Y:S01]  /*1db0*/  MOV R0, 0x0 ;  /* 0x0000000000007802 */ /* 0x000fe20000000f00 */
[----:B------:R-:W4:Y:S01]  /*1dc0*/  LDCU.64 UR4, c[0x4][0x8] ;  /* 0x01000100ff0477ac */ /* 0x000f220008000a00 */
[----:B0-----:R-:W-:Y:S02]  /*1dd0*/  CS2R R6, SRZ ;  /* 0x0000000000067805 */ /* 0x001fe4000001ff00 */
[----:B------:R0:W2:Y:S01]  /*1de0*/  LDC.64 R2, c[0x4][R0] ;  /* 0x0100000000027b82 */ /* 0x0000a20000000a00 */
[----:B----4-:R-:W-:Y:S01]  /*1df0*/  MOV R4, UR4 ;  /* 0x0000000400047c02 */ /* 0x010fe20008000f00 */
[----:B0-----:R-:W-:-:S07]  /*1e00*/  IMAD.U32 R5, RZ, RZ, UR5 ;  /* 0x00000005ff057e24 */ /* 0x001fce000f8e00ff */
[----:B------:R-:W-:-:S07]  /*1e10*/  LEPC R20, `(.L_x_39) ;  /* 0x000000001014794e */ /* 0x000fce0000000000 */
[----:B-12---:R-:W-:Y:S05]  /*1e20*/  CALL.ABS.NOINC R2 ;  /* 0x0000000002007343 */ /* 0x006fea0003c00000 */
.L_x_39:
[----:B------:R-:W0:Y:S02]  /*1e30*/  LDC R19, c[0x0][0x390] ;  /* 0x0000e400ff137b82 */ /* 0x000e240000000800 */
[----:B0-----:R-:W-:-:S13]  /*1e40*/  ISETP.GE.AND P0, PT, R19, 0x1, PT ;  /* 0x000000011300780c */ /* 0x001fda0003f06270 */
[----:B------:R-:W-:Y:S05]  /*1e50*/  @!P0 BRA `(.L_x_40) ;  /* 0x0000003000988947 */ /* 0x000fea0003800000 */
[----:B------:R-:W-:Y:S01]  /*1e60*/  BSSY.RECONVERGENT B6, `(.L_x_41) ;  /* 0x000018d000067945 */ /* 0x000fe20003800200 */
[C---:B------:R-:W-:Y:S01]  /*1e70*/  LOP3.LUT R22, R19.reuse, 0xf, RZ, 0xc0, !PT ;  /* 0x0000000f13167812 */ /* 0x040fe200078ec0ff */
[----:B------:R-:W-:Y:S01]  /*1e80*/  IMAD.MOV.U32 R24, RZ, RZ, RZ ;  /* 0x000000ffff187224 */ /* 0x000fe200078e00ff */
[C---:B------:R-:W-:Y:S02]  /*1e90*/  LOP3.LUT R23, R19.reuse, 0x7, RZ, 0xc0, !PT ;  /* 0x0000000713177812 */ /* 0x040fe400078ec0ff */
[----:B------:R-:W-:-:S07]  /*1ea0*/  LOP3.LUT R19, R19, 0x3, RZ, 0xc0, !PT ;  /* 0x0000000313137812 */ /* 0x000fce00078ec0ff */
.L_x_78:
[----:B------:R-:W0:Y:S01]  /*1eb0*/  LDCU UR4, c[0x0][0x390] ;  /* 0x00007200ff0477ac */ /* 0x000e220008000800 */
[----:B------:R-:W-:Y:S02]  /*1ec0*/  HFMA2 R27, -RZ, RZ, 0, 0 ;  /* 0x00000000ff1b7431 */ /* 0x000fe400000001ff */
[----:B0-----:R-:W-:-:S04]  /*1ed0*/  IMAD.U32 R3, RZ, RZ, UR4 ;  /* 0x00000004ff037e24 */ /* 0x001fc8000f8e00ff */
[----:B------:R-:W-:-:S05]  /*1ee0*/  VIADD R0, R3, 0xffffffff ;  /* 0xffffffff03007836 */ /* 0x000fca0000000000 */
[----:B------:R-:W-:-:S13]  /*1ef0*/  ISETP.GE.U32.AND P0, PT, R0, 0xf, PT ;  /* 0x0000000f0000780c */ /* 0x000fda0003f06070 */
[----:B------:R-:W-:Y:S05]  /*1f00*/  @!P0 BRA `(.L_x_42) ;  /* 0x0000000800b88947 */ /* 0x000fea0003800000 */
[----:B------:R-:W-:Y:S01]  /*1f10*/  BSSY.RECONVERGENT B7, `(.L_x_42) ;  /* 0x00000ad000077945 */ /* 0x000fe20003800200 */
[----:B------:R-:W-:-:S07]  /*1f20*/  IMAD.MOV.U32 R25, RZ, RZ, RZ ;  /* 0x000000ffff197224 */ /* 0x000fce00078e00ff */
.L_x_59:
[----:B------:R-:W0:Y:S01]  /*1f30*/  LDC.64 R16, c[0x0][0x380] ;  /* 0x0000e000ff107b82 */ /* 0x000e220000000a00 */
[----:B------:R-:W1:Y:S02]  /*1f40*/  LDCU UR4, c[0x0][0x390] ;  /* 0x00007200ff0477ac */ /* 0x000e640008000800 */
[----:B-1----:R-:W-:Y:S01]  /*1f50*/  IMAD R3, R24, UR4, R25 ;  /* 0x0000000418037c24 */ /* 0x002fe2000f8e0219 */
[----:B------:R-:W-:Y:S01]  /*1f60*/  MOV R2, 0x0 ;  /* 0x0000000000027802 */ /* 0x000fe20000000f00 */
[----:B------:R-:W1:Y:S02]  /*1f70*/  LDCU.64 UR4, c[0x4][0x10] ;  /* 0x01000200ff0477ac */ /* 0x000e640008000a00 */
[----:B0-----:R-:W-:-:S05]  /*1f80*/  IMAD.WIDE.U32 R16, R3, 0x8, R16 ;  /* 0x0000000803107825 */ /* 0x001fca00078e0010 */
[----:B------:R-:W2:Y:S01]  /*1f90*/  LDG.E.64 R8, desc[UR36][R16.64] ;  /* 0x0000002410087981 */ /* 0x000ea2000c1e1b00 */
[----:B------:R0:W3:Y:S01]  /*1fa0*/  LDC.64 R10, c[0x4][R2] ;  /* 0x01000000020a7b82 */ /* 0x0000e20000000a00 */
[----:B------:R-:W-:Y:S01]  /*1fb0*/  IMAD.U32 R6, RZ, RZ, UR38 ;  /* 0x00000026ff067e24 */ /* 0x000fe2000f8e00ff */
[----:B------:R-:W-:Y:S01]  /*1fc0*/  MOV R7, UR39 ;  /* 0x0000002700077c02 */ /* 0x000fe20008000f00 */
[----:B-1----:R-:W-:Y:S02]  /*1fd0*/  IMAD.U32 R4, RZ, RZ, UR4 ;  /* 0x00000004ff047e24 */ /* 0x002fe4000f8e00ff */
[----:B------:R-:W-:Y:S01]  /*1fe0*/  IMAD.U32 R5, RZ, RZ, UR5 ;  /* 0x00000005ff057e24 */ /* 0x000fe2000f8e00ff */
[----:B--23--:R0:W-:Y:S06]  /*1ff0*/  STL.64 [R1], R8 ;  /* 0x0000000801007387 */ /* 0x00c1ec0000100a00 */
[----:B------:R-:W-:-:S07]  /*2000*/  LEPC R20, `(.L_x_43) ;  /* 0x000000001014794e */ /* 0x000fce0000000000 */
[----:B0-----:R-:W-:Y:S05]  /*2010*/  CALL.ABS.NOINC R10 ;  /* 0x000000000a007343 */ /* 0x001fea0003c00000 */
.L_x_43:
[----:B------:R-:W2:Y:S01]  /*2020*/  LDG.E.64 R8, desc[UR36][R16.64+0x8] ;  /* 0x0000082410087981 */ /* 0x000ea2000c1e1b00 */
[----:B------:R0:W1:Y:S01]  /*2030*/  LDC.64 R10, c[0x4][R2] ;  /* 0x01000000020a7b82 */ /* 0x0000620000000a00 */
[----:B------:R-:W3:Y:S01]  /*2040*/  LDCU.64 UR4, c[0x4][0x10] ;  /* 0x01000200ff0477ac */ /* 0x000ee20008000a00 */
[----:B------:R-:W-:Y:S02]  /*2050*/  IMAD.U32 R6, RZ, RZ, UR38 ;  /* 0x00000026ff067e24 */ /* 0x000fe4000f8e00ff */
[----:B------:R-:W-:Y:S02]  /*2060*/  IMAD.U32 R7, RZ, RZ, UR39 ;  /* 0x00000027ff077e24 */ /* 0x000fe4000f8e00ff */
[----:B---3--:R-:W-:Y:S02]  /*2070*/  IMAD.U32 R4, RZ, RZ, UR4 ;  /* 0x00000004ff047e24 */ /* 0x008fe4000f8e00ff */
[----:B------:R-:W-:Y:S01]  /*2080*/  IMAD.U32 R5, RZ, RZ, UR5 ;  /* 0x00000005ff057e24 */ /* 0x000fe2000f8e00ff */
[----:B-12---:R0:W-:Y:S06]  /*2090*/  STL.64 [R1], R8 ;  /* 0x0000000801007387 */ /* 0x0061ec0000100a00 */
[----:B------:R-:W-:-:S07]  /*20a0*/  LEPC R20, `(.L_x_44) ;  /* 0x000000001014794e */ /* 0x000fce0000000000 */
[----:B0-----:R-:W-:Y:S05]  /*20b0*/  CALL.ABS.NOINC R10 ;  /* 0x000000000a007343 */ /* 0x001fea0003c00000 */
.L_x_44:
[----:B------:R-:W2:Y:S01]  /*20c0*/  LDG.E.64 R8, desc[UR36][R16.64+0x10] ;  /* 0x0000102410087981 */ /* 0x000ea2000c1e1b00 */
[----:B------:R0:W1:Y:S01]  /*20d0*/  LDC.64 R10, c[0x4][R2] ;  /* 0x01000000020a7b82 */ /* 0x0000620000000a00 */
[----:B------:R-:W3:Y:S01]  /*20e0*/  LDCU.64 UR4, c[0x4][0x10] ;  /* 0x01000200ff0477ac */ /* 0x000ee20008000a00 */
[----:B------:R-:W-:Y:S02]  /*20f0*/  IMAD.U32 R6, RZ, RZ, UR38 ;  /* 0x00000026ff067e24 */ /* 0x000fe4000f8e00ff */
[----:B------:R-:W-:Y:S01]  /*2100*/  IMAD.U32 R7, RZ, RZ, UR39 ;  /* 0x00000027ff077e24 */ /* 0x000fe2000f8e00ff */
[----:B---3--:R-:W-:Y:S01]  /*2110*/  MOV R4, UR4 ;  /* 0x0000000400047c02 */ /* 0x008fe20008000f00 */
[----:B------:R-:W-:Y:S01]  /*2120*/  IMAD.U32 R5, RZ, RZ, UR5 ;  /* 0x00000005ff057e24 */ /* 0x000fe2000f8e00ff */
[----:B-12---:R0:W-:Y:S06]  /*2130*/  STL.64 [R1], R8 ;  /* 0x0000000801007387 */ /* 0x0061ec0000100a00 */
[----:B------:R-:W-:-:S07]  /*2140*/  LEPC R20, `(.L_x_45) ;  /* 0x000000001014794e */ /* 0x000fce0000000000 */
[----:B0-----:R-:W-:Y:S05]  /*2150*/  CALL.ABS.NOINC R10 ;  /* 0x000000000a007343 */ /* 0x001fea0003c00000 */
.L_x_45:
[----:B------:R-:W2:Y:S01]  /*2160*/  LDG.E.64 R8, desc[UR36][R16.64+0x18] ;  /* 0x0000182410087981 */ /* 0x000ea2000c1e1b00 */
[----:B------:R0:W1:Y:S01]  /*2170*/  LDC.64 R10, c[0x4][R2] ;  /* 0x01000000020a7b82 */ /* 0x0000620000000a00 */
[----:B------:R-:W3:Y:S01]  /*2180*/  LDCU.64 UR4, c[0x4][0x10] ;  /* 0x01000200ff0477ac */ /* 0x000ee20008000a00 */
[----:B------:R-:W-:Y:S02]  /*2190*/  IMAD.U32 R6, RZ, RZ, UR38 ;  /* 0x00000026ff067e24 */ /* 0x000fe4000f8e00ff */
[----:B------:R-:W-:Y:S02]  /*21a0*/  IMAD.U32 R7, RZ, RZ, UR39 ;  /* 0x00000027ff077e24 */ /* 0x000fe4000f8e00ff */
[----:B---3--:R-:W-:Y:S01]  /*21b0*/  IMAD.U32 R4, RZ, RZ, UR4 ;  /* 0x00000004ff047e24 */ /* 0x008fe2000f8e00ff */
[----:B------:R-:W-:Y:S01]  /*21c0*/  MOV R5, UR5 ;  /* 0x0000000500057c02 */ /* 0x000fe20008000f00 */
[----:B-12---:R0:W-:Y:S06]  /*21d0*/  STL.64 [R1], R8 ;  /* 0x0000000801007387 */ /* 0x0061ec0000100a00 */
[----:B------:R-:W-:-:S07]  /*21e0*/  LEPC R20, `(.L_x_46) ;  /* 0x000000001014794e */ /* 0x000fce0000000000 */
[----:B0-----:R-:W-:Y:S05]  /*21f0*/  CALL.ABS.NOINC R10 ;  /* 0x000000000a007343 */ /* 0x001fea0003c00000 */
.L_x_46:
[----:B------:R-:W2:Y:S01]  /*2200*/  LDG.E.64 R8, desc[UR36][R16.64+0x20] ;  /* 0x0000202410087981 */ /* 0x000ea2000c1e1b00 */
[----:B------:R0:W1:Y:S01]  /*2210*/  LDC.64 R10, c[0x4][R2] ;  /* 0x01000000020a7b82 */ /* 0x0000620000000a00 */
[----:B------:R-:W3:Y:S01]  /*2220*/  LDCU.64 UR4, c[0x4][0x10] ;  /* 0x01000200ff0477ac */ /* 0x000ee20008000a00 */
[----:B------:R-:W-:Y:S01]  /*2230*/  MOV R6, UR38 ;  /* 0x0000002600067c02 */ /* 0x000fe20008000f00 */
[----:B------:R-:W-:Y:S02]  /*2240*/  IMAD.U32 R7, RZ, RZ, UR39 ;  /* 0x00000027ff077e24 */ /* 0x000fe4000f8e00ff */
[----:B---3--:R-:W-:Y:S02]  /*2250*/  IMAD.U32 R4, RZ, RZ, UR4 ;  /* 0x00000004ff047e24 */ /* 0x008fe4000f8e00ff */
[----:B------:R-:W-:Y:S01]  /*2260*/  IMAD.U32 R5, RZ, RZ, UR5 ;  /* 0x00000005ff057e24 */ /* 0x000fe2000f8e00ff */
[----:B-12---:R0:W-:Y:S06]  /*2270*/  STL.64 [R1], R8 ;  /* 0x0000000801007387 */ /* 0x0061ec0000100a00 */
[----:B------:R-:W-:-:S07]  /*2280*/  LEPC R20, `(.L_x_47) ;  /* 0x000000001014794e */ /* 0x000fce0000000000 */
[----:B0-----:R-:W-:Y:S05]  /*2290*/  CALL.ABS.NOINC R10 ;  /* 0x000000000a007343 */ /* 0x001fea0003c00000 */
.L_x_47:
[----:B------:R-:W2:Y:S01]  /*22a0*/  LDG.E.64 R8, desc[UR36][R16.64+0x28] ;  /* 0x0000282410087981 */ /* 0x000ea2000c1e1b00 */
[----:B------:R0:W1:Y:S01]  /*22b0*/  LDC.64 R10, c[0x4][R2] ;  /* 0x01000000020a7b82 */ /* 0x0000620000000a00 */
[----:B------:R-:W3:Y:S01]  /*22c0*/  LDCU.64 UR4, c[0x4][0x10] ;  /* 0x01000200ff0477ac */ /* 0x000ee20008000a00 */
[----:B------:R-:W-:Y:S01]  /*22d0*/  IMAD.U32 R6, RZ, RZ, UR38 ;  /* 0x00000026ff067e24 */ /* 0x000fe2000f8e00ff */
[----:B------:R-:W-:Y:S01]  /*22e0*/  MOV R7, UR39 ;  /* 0x0000002700077c02 */ /* 0x000fe20008000f00 */
[----:B---3--:R-:W-:Y:S02]  /*22f0*/  IMAD.U32 R4, RZ, RZ, UR4 ;  /* 0x00000004ff047e24 */ /* 0x008fe4000f8e00ff */
[----:B------:R-:W-:Y:S01]  /*2300*/  IMAD.U32 R5, RZ, RZ, UR5 ;  /* 0x00000005ff057e24 */ /* 0x000fe2000f8e00ff */
[----:B-12---:R0:W-:Y:S06]  /*2310*/  STL.64 [R1], R8 ;  /* 0x0000000801007387 */ /* 0x0061ec0000100a00 */
[----:B------:R-:W-:-:S07]  /*2320*/  LEPC R20, `(.L_x_48) ;  /* 0x000000001014794e */ /* 0x000fce0000000000 */
[----:B0-----:R-:W-:Y:S05]  /*2330*/  CALL.ABS.NOINC R10 ;  /* 0x000000000a007343 */ /* 0x001fea0003c00000 */
.L_x_48:
        /* <DEDUP_REMOVED lines=10> */
.L_x_49:
        /* <DEDUP_REMOVED lines=10> */
.L_x_50:
        /* <DEDUP_REMOVED lines=10> */
.L_x_51:
        /* <DEDUP_REMOVED lines=10> */
.L_x_52:
        /* <DEDUP_REMOVED lines=10> */
.L_x_53:
        /* <DEDUP_REMOVED lines=10> */
.L_x_54:
        /* <DEDUP_REMOVED lines=10> */
.L_x_55:
        /* <DEDUP_REMOVED lines=10> */
.L_x_56:
        /* <DEDUP_REMOVED lines=10> */
.L_x_57:
[----:B------:R-:W2:Y:S01]  /*28e0*/  LDG.E.64 R16, desc[UR36][R16.64+0x78] ;  /* 0x0000782410107981 */ /* 0x000ea2000c1e1b00 */
[----:B------:R-:W0:Y:S01]  /*28f0*/  LDC.64 R2, c[0x4][R2] ;  /* 0x0100000002027b82 */ /* 0x000e220000000a00 */
[----:B------:R-:W1:Y:S01]  /*2900*/  LDCU.64 UR4, c[0x4][0x10] ;  /* 0x01000200ff0477ac */ /* 0x000e620008000a00 */
[----:B------:R-:W-:Y:S01]  /*2910*/  IMAD.U32 R6, RZ, RZ, UR38 ;  /* 0x00000026ff067e24 */ /* 0x000fe2000f8e00ff */
[----:B------:R-:W-:Y:S01]  /*2920*/  MOV R7, UR39 ;  /* 0x0000002700077c02 */ /* 0x000fe20008000f00 */
[----:B-1----:R-:W-:Y:S02]  /*2930*/  IMAD.U32 R4, RZ, RZ, UR4 ;  /* 0x00000004ff047e24 */ /* 0x002fe4000f8e00ff */
[----:B------:R-:W-:Y:S01]  /*2940*/  IMAD.U32 R5, RZ, RZ, UR5 ;  /* 0x00000005ff057e24 */ /* 0x000fe2000f8e00ff */
[----:B0-2---:R1:W-:Y:S06]  /*2950*/  STL.64 [R1], R16 ;  /* 0x0000001001007387 */ /* 0x0053ec0000100a00 */
[----:B------:R-:W-:-:S07]  /*2960*/  LEPC R20, `(.L_x_58) ;  /* 0x000000001014794e */ /* 0x000fce0000000000 */
[----:B-1----:R-:W-:Y:S05]  /*2970*/  CALL.ABS.NOINC R2 ;  /* 0x0000000002007343 */ /* 0x002fea0003c00000 */
.L_x_58:
[----:B------:R-:W0:Y:S01]  /*2980*/  LDCU UR4, c[0x0][0x390] ;  /* 0x00007200ff0477ac */ /* 0x000e220008000800 */
[----:B------:R-:W-:Y:S02]  /*2990*/  VIADD R25, R25, 0x10 ;  /* 0x0000001019197836 */ /* 0x000fe40000000000 */
[----:B0-----:R-:W-:-:S05]  /*29a0*/  IMAD.U32 R3, RZ, RZ, UR4 ;  /* 0x00000004ff037e24 */ /* 0x001fca000f8e00ff */
[----:B------:R-:W-:-:S04]  /*29b0*/  LOP3.LUT R27, R3, 0x7ffffff0, RZ, 0xc0, !PT ;  /* 0x7ffffff0031b7812 */ /* 0x000fc800078ec0ff */
[----:B------:R-:W-:-:S13]  /*29c0*/  ISETP.NE.AND P0, PT, R25, R27, PT ;  /* 0x0000001b1900720c */ /* 0x000fda0003f05270 */
[----:B------:R-:W-:Y:S05]  /*29d0*/  @P0 BRA `(.L_x_59) ;  /* 0xfffffff400540947 */ /* 0x000fea000383ffff */
[----:B------:R-:W-:Y:S05]  /*29e0*/  BSYNC.RECONVERGENT B7 ;  /* 0x0000000000077941 */ /* 0x000fea0003800200 */
.L_x_42:
[----:B------:R-:W-:-:S13]  /*29f0*/  ISETP.NE.AND P0, PT, R22, RZ, PT ;  /* 0x000000ff1600720c */ /* 0x000fda0003f05270 */
[----:B------:R-:W-:Y:S05]  /*2a00*/  @!P0 BRA `(.L_x_60) ;  /* 0x0000000c00188947 */ /* 0x000fea0003800000 */
[----:B------:R-:W-:Y:S02]  /*2a10*/  VIADD R0, R22, 0xffffffff ;  /* 0xffffffff16007836 */ /* 0x000fe40000000000 */
[----:B------:R-:W-:-:S03]  /*2a20*/  IMAD R26, R24, R3, RZ ;  /* 0x00000003181a7224 */ /* 0x000fc600078e02ff */
[----:B------:R-:W-:-:S13]  /*2a30*/  ISETP.GE.U32.AND P0, PT, R0, 0x7, PT ;  /* 0x000000070000780c */ /* 0x000fda0003f06070 */
[----:B------:R-:W-:Y:S05]  /*2a40*/  @!P0 BRA `(.L_x_61) ;  /* 0x0000000400688947 */ /* 0x000fea0003800000 */
[----:B------:R-:W0:Y:S01]  /*2a50*/  LDC.64 R2, c[0x0][0x380] ;  /* 0x0000e000ff027b82 */ /* 0x000e220000000a00 */
[----:B------:R-:W-:Y:S01]  /*2a60*/  IMAD.IADD R5, R27, 0x1, R26 ;  /* 0x000000011b057824 */ /* 0x000fe200078e021a */
[----:B------:R-:W-:Y:S01]  /*2a70*/  MOV R25, 0x0 ;  /* 0x0000000000197802 */ /* 0x000fe20000000f00 */
[----:B------:R-:W1:Y:S02]  /*2a80*/  LDCU.64 UR4, c[0x4][0x10] ;  /* 0x01000200ff0477ac */ /* 0x000e640008000a00 */
[----:B0-----:R-:W-:-:S06]  /*2a90*/  IMAD.WIDE.U32 R2, R5, 0x8, R2 ;  /* 0x0000000805027825 */ /* 0x001fcc00078e0002 */
[----:B------:R-:W2:Y:S01]  /*2aa0*/  LDG.E.64 R2, desc[UR36][R2.64] ;  /* 0x0000002402027981 */ /* 0x000ea2000c1e1b00 */
[----:B------:R0:W3:Y:S01]  /*2ab0*/  LDC.64 R8, c[0x4][R25] ;  /* 0x0100000019087b82 */ /* 0x0000e20000000a00 */
[----:B-1----:R-:W-:Y:S01]  /*2ac0*/  MOV R4, UR4 ;  /* 0x0000000400047c02 */ /* 0x002fe20008000f00 */
[----:B------:R-:W-:Y:S02]  /*2ad0*/  IMAD.U32 R5, RZ, RZ, UR5 ;  /* 0x00000005ff057e24 */ /* 0x000fe4000f8e00ff */
[----:B------:R-:W-:Y:S02]  /*2ae0*/  IMAD.U32 R6, RZ, RZ, UR38 ;  /* 0x00000026ff067e24 */ /* 0x000fe4000f8e00ff */
[----:B------:R-:W-:Y:S01]  /*2af0*/  IMAD.U32 R7, RZ, RZ, UR39 ;  /* 0x00000027ff077e24 */ /* 0x000fe2000f8e00ff */
[----:B--23--:R0:W-:Y:S06]  /*2b00*/  STL.64 [R1], R2 ;  /* 0x0000000201007387 */ /* 0x00c1ec0000100a00 */
[----:B------:R-:W-:-:S07]  /*2b10*/  LEPC R20, `(.L_x_62) ;  /* 0x000000001014794e */ /* 0x000fce0000000000 */
[----:B0-----:R-:W-:Y:S05]  /*2b20*/  CALL.ABS.NOINC R8 ;  /* 0x0000000008007343 */ /* 0x001fea0003c00000 */
.L_x_62:
[----:B------:R-:W0:Y:S01]  /*2b30*/  LDCU.64 UR4, c[0x0][0x380] ;  /* 0x00007000ff0477ac */ /* 0x000e220008000a00 */
[----:B------:R-:W-:-:S05]  /*2b40*/  IADD3 R0, P0, PT, R27, R26, RZ ;  /* 0x0000001a1b007210 */ /* 0x000fca0007f1e0ff */
[----:B------:R-:W-:Y:S01]  /*2b50*/  IMAD.X R3, RZ, RZ, RZ, P0 ;  /* 0x000000ffff037224 */ /* 0x000fe200000e06ff */
[----:B0-----:R-:W-:-:S04]  /*2b60*/  LEA R16, P0, R0, UR4, 0x3 ;  /* 0x0000000400107c11 */ /* 0x001fc8000f8018ff */
[----:B------:R-:W-:Y:S01]  /*2b70*/  LEA.HI.X R17, R0, UR5, R3, 0x3, P0 ;  /* 0x0000000500117c11 */ /* 0x000fe200080f1c03 */
[----:B------:R0:W1:Y:S01]  /*2b80*/  LDC.64 R8, c[0x4][R25] ;  /* 0x0100000019087b82 */ /* 0x0000620000000a00 */
[----:B------:R-:W2:Y:S03]  /*2b90*/  LDCU.64 UR4, c[0x4][0x10] ;  /* 0x01000200ff0477ac */ /* 0x000ea60008000a00 */
[----:B------:R-:W3:Y:S01]  /*2ba0*/  LDG.E.64 R2, desc[UR36][R16.64+0x8] ;  /* 0x0000082410027981 */ /* 0x000ee2000c1e1b00 */
[----:B------:R-:W-:Y:S02]  /*2bb0*/  IMAD.U32 R6, RZ, RZ, UR38 ;  /* 0x00000026ff067e24 */ /* 0x000fe4000f8e00ff */
[----:B------:R-:W-:Y:S01]  /*2bc0*/  IMAD.U32 R7, RZ, RZ, UR39 ;  /* 0x00000027ff077e24 */ /* 0x000fe2000f8e00ff */
[----:B--2---:R-:W-:Y:S01]  /*2bd0*/  MOV R4, UR4 ;  /* 0x0000000400047c02 */ /* 0x004fe20008000f00 */
[----:B------:R-:W-:Y:S01]  /*2be0*/  IMAD.U32 R5, RZ, RZ, UR5 ;  /* 0x00000005ff057e24 */ /* 0x000fe2000f8e00ff */
[----:B-1-3--:R0:W-:Y:S06]  /*2bf0*/  STL.64 [R1], R2 ;  /* 0x0000000201007387 */ /* 0x00a1ec0000100a00 */
[----:B------:R-:W-:-:S07]  /*2c00*/  LEPC R20, `(.L_x_63) ;  /* 0x000000001014794e */ /* 0x000fce0000000000 */
[----:B0-----:R-:W-:Y:S05]  /*2c10*/  CALL.ABS.NOINC R8 ;  /* 0x0000000008007343 */ /* 0x001fea0003c00000 */
.L_x_63:
        /* <DEDUP_REMOVED lines=10> */
.L_x_64:
        /* <DEDUP_REMOVED lines=10> */
.L_x_65:
        /* <DEDUP_REMOVED lines=10> */
.L_x_66:
        /* <DEDUP_REMOVED lines=10> */
.L_x_67:
        /* <DEDUP_REMOVED lines=10> */
.L_x_68:
        /* <DEDUP_REMOVED lines=10> */
.L_x_69:
[----:B------:R-:W-:-:S07]  /*2fe0*/  VIADD R27, R27, 0x8 ;  /* 0x000000081b1b7836 */ /* 0x000fce0000000000 */
.L_x_61:
[----:B------:R-:W-:-:S13]  /*2ff0*/  ISETP.NE.AND P0, PT, R23, RZ, PT ;  /* 0x000000ff1700720c */ /* 0x000fda0003f05270 */
[----:B------:R-:W-:Y:S05]  /*3000*/  @!P0 BRA `(.L_x_60) ;  /* 0x0000000400988947 */ /* 0x000fea0003800000 */
[----:B------:R-:W-:-:S05]  /*3010*/  VIADD R0, R23, 0xffffffff ;  /* 0xffffffff17007836 */ /* 0x000fca0000000000 */
[----:B------:R-:W-:-:S13]  /*3020*/  ISETP.GE.U32.AND P0, PT, R0, 0x3, PT ;  /* 0x000000030000780c */ /* 0x000fda0003f06070 */
[----:B------:R-:W-:Y:S05]  /*3030*/  @!P0 BRA `(.L_x_70) ;  /* 0x0000000000c88947 */ /* 0x000fea0003800000 */
[----:B------:R-:W0:Y:S01]  /*3040*/  LDC.64 R2, c[0x0][0x380] ;  /* 0x0000e000ff027b82 */ /* 0x000e220000000a00 */
[----:B------:R-:W-:Y:S01]  /*3050*/  IADD3 R5, PT, PT, R27, R26, RZ ;  /* 0x0000001a1b057210 */ /* 0x000fe20007ffe0ff */
[----:B------:R-:W1:Y:S04]  /*3060*/  LDCU.64 UR4, c[0x4][0x10] ;  /* 0x01000200ff0477ac */ /* 0x000e680008000a00 */
[----:B0-----:R-:W-:-:S06]  /*3070*/  IMAD.WIDE.U32 R2, R5, 0x8, R2 ;  /* 0x0000000805027825 */ /* 0x001fcc00078e0002 */
[----:B------:R-:W2:Y:S01]  /*3080*/  LDG.E.64 R2, desc[UR36][R2.64] ;  /* 0x0000002402027981 */ /* 0x000ea2000c1e1b00 */
[----:B------:R-:W-:Y:S01]  /*3090*/  MOV R16, 0x0 ;  /* 0x0000000000107802 */ /* 0x000fe20000000f00 */
[----:B-1----:R-:W-:Y:S02]  /*30a0*/  IMAD.U32 R4, RZ, RZ, UR4 ;  /* 0x00000004ff047e24 */ /* 0x002fe4000f8e00ff */
[----:B------:R-:W-:Y:S01]  /*30b0*/  IMAD.U32 R5, RZ, RZ, UR5 ;  /* 0x00000005ff057e24 */ /* 0x000fe2000f8e00ff */
[----:B------:R0:W1:Y:S01]  /*30c0*/  LDC.64 R8, c[0x4][R16] ;  /* 0x0100000010087b82 */ /* 0x0000620000000a00 */
[----:B------:R-:W-:Y:S02]  /*30d0*/  IMAD.U32 R6, RZ, RZ, UR38 ;  /* 0x00000026ff067e24 */ /* 0x000fe4000f8e00ff */
[----:B------:R-:W-:Y:S01]  /*30e0*/  IMAD.U32 R7, RZ, RZ, UR39 ;  /* 0x00000027ff077e24 */ /* 0x000fe2000f8e00ff */
[----:B-12---:R0:W-:Y:S06]  /*30f0*/  STL.64 [R1], R2 ;  /* 0x0000000201007387 */ /* 0x0061ec0000100a00 */
[----:B------:R-:W-:-:S07]  /*3100*/  LEPC R20, `(.L_x_71) ;  /* 0x000000001014794e */ /* 0x000fce0000000000 */
[----:B0-----:R-:W-:Y:S05]  /*3110*/  CALL.ABS.NOINC R8 ;  /* 0x0000000008007343 */ /* 0x001fea0003c00000 */
.L_x_71:
[----:B------:R-:W0:Y:S01]  /*3120*/  LDCU.64 UR4, c[0x0][0x380] ;  /* 0x00007000ff0477ac */ /* 0x000e220008000a00 */
[----:B------:R-:W-:-:S04]  /*3130*/  IADD3 R0, P0, PT, R27, R26, RZ ;  /* 0x0000001a1b007210 */ /* 0x000fc80007f1e0ff */
[----:B------:R-:W-:Y:S02]  /*3140*/  IADD3.X R3, PT, PT, RZ, RZ, RZ, P0, !PT ;  /* 0x000000ffff037210 */ /* 0x000fe400007fe4ff */
[----:B0-----:R-:W-:-:S04]  /*3150*/  LEA R28, P0, R0, UR4, 0x3 ;  /* 0x00000004001c7c11 */ /* 0x001fc8000f8018ff */
[----:B------:R-:W-:Y:S01]  /*3160*/  LEA.HI.X R29, R0, UR5, R3, 0x3, P0 ;  /* 0x00000005001d7c11 */ /* 0x000fe200080f1c03 */
[----:B------:R0:W1:Y:S01]  /*3170*/  LDC.64 R8, c[0x4][R16] ;  /* 0x0100000010087b82 */ /* 0x0000620000000a00 */
[----:B------:R-:W2:Y:S03]  /*3180*/  LDCU.64 UR4, c[0x4][0x10] ;  /* 0x01000200ff0477ac */ /* 0x000ea60008000a00 */
[----:B------:R-:W3:Y:S01]  /*3190*/  LDG.E.64 R2, desc[UR36][R28.64+0x8] ;  /* 0x000008241c027981 */ /* 0x000ee2000c1e1b00 */
[----:B------:R-:W-:Y:S02]  /*31a0*/  IMAD.U32 R6, RZ, RZ, UR38 ;  /* 0x00000026ff067e24 */ /* 0x000fe4000f8e00ff */
[----:B------:R-:W-:Y:S02]  /*31b0*/  IMAD.U32 R7, RZ, RZ, UR39 ;  /* 0x00000027ff077e24 */ /* 0x000fe4000f8e00ff */
[----:B--2---:R-:W-:-:S02]  /*31c0*/  IMAD.U32 R4, RZ, RZ, UR4 ;  /* 0x00000004ff047e24 */ /* 0x004fc4000f8e00ff */
[----:B------:R-:W-:Y:S01]  /*31d0*/  IMAD.U32 R5, RZ, RZ, UR5 ;  /* 0x00000005ff057e24 */ /* 0x000fe2000f8e00ff */
[----:B-1-3--:R0:W-:Y:S06]  /*31e0*/  STL.64 [R1], R2 ;  /* 0x0000000201007387 */ /* 0x00a1ec0000100a00 */
[----:B------:R-:W-:-:S07]  /*31f0*/  LEPC R20, `(.L_x_72) ;  /* 0x000000001014794e */ /* 0x000fce0000000000 */
[----:B0-----:R-:W-:Y:S05]  /*3200*/  CALL.ABS.NOINC R8 ;  /* 0x0000000008007343 */ /* 0x001fea0003c00000 */
.L_x_72:
        /* <DEDUP_REMOVED lines=10> */
.L_x_73:
[----:B------:R-:W2:Y:S01]  /*32b0*/  LDG.E.64 R2, desc[UR36][R28.64+0x18] ;  /* 0x000018241c027981 */ /* 0x000ea2000c1e1b00 */
[----:B------:R-:W0:Y:S01]  /*32c0*/  LDC.64 R16, c[0x4][R16] ;  /* 0x0100000010107b82 */ /* 0x000e220000000a00 */
[----:B------:R-:W1:Y:S01]  /*32d0*/  LDCU.64 UR4, c[0x4][0x10] ;  /* 0x01000200ff0477ac */ /* 0x000e620008000a00 */
[----:B------:R-:W-:Y:S02]  /*32e0*/  IMAD.U32 R6, RZ, RZ, UR38 ;  /* 0x00000026ff067e24 */ /* 0x000fe4000f8e00ff */
[----:B------:R-:W-:Y:S01]  /*32f0*/  IMAD.U32 R7, RZ, RZ, UR39 ;  /* 0x00000027ff077e24 */ /* 0x000fe2000f8e00ff */
[----:B-1----:R-:W-:Y:S01]  /*3300*/  MOV R4, UR4 ;  /* 0x0000000400047c02 */ /* 0x002fe20008000f00 */
[----:B------:R-:W-:Y:S01]  /*3310*/  IMAD.U32 R5, RZ, RZ, UR5 ;  /* 0x00000005ff057e24 */ /* 0x000fe2000f8e00ff */
[----:B0-2---:R1:W-:Y:S06]  /*3320*/  STL.64 [R1], R2 ;  /* 0x0000000201007387 */ /* 0x0053ec0000100a00 */
[----:B------:R-:W-:-:S07]  /*3330*/  LEPC R20, `(.L_x_74) ;  /* 0x000000001014794e */ /* 0x000fce0000000000 */
[----:B-1----:R-:W-:Y:S05]  /*3340*/  CALL.ABS.NOINC R16 ;  /* 0x0000000010007343 */ /* 0x002fea0003c00000 */
.L_x_74:
[----:B------:R-:W-:-:S07]  /*3350*/  IADD3 R27, PT, PT, R27, 0x4, RZ ;  /* 0x000000041b1b7810 */ /* 0x000fce0007ffe0ff */
.L_x_70:
[----:B------:R-:W-:-:S13]  /*3360*/  ISETP.NE.AND P0, PT, R19, RZ, PT ;  /* 0x000000ff1300720c */ /* 0x000fda0003f05270 */
        /* <DEDUP_REMOVED lines=8> */
[----:B------:R-:W-:Y:S01]  /*33f0*/  ISETP.NE.AND P0, PT, R19, 0x1, PT ;  /* 0x000000011300780c */ /* 0x000fe20003f05270 */
[----:B-1----:R-:W-:Y:S01]  /*3400*/  IMAD.U32 R4, RZ, RZ, UR4 ;  /* 0x00000004ff047e24 */ /* 0x002fe2000f8e00ff */
[----:B------:R-:W-:Y:S01]  /*3410*/  MOV R6, UR38 ;  /* 0x0000002600067c02 */ /* 0x000fe20008000f00 */
[----:B------:R-:W-:Y:S01]  /*3420*/  IMAD.U32 R5, RZ, RZ, UR5 ;  /* 0x00000005ff057e24 */ /* 0x000fe2000f8e00ff */
[----:B------:R-:W-:Y:S01]  /*3430*/  P2R R0, PR, RZ, 0x1 ;  /* 0x00000001ff007803 */ /* 0x000fe20000000000 */
[----:B------:R-:W-:Y:S01]  /*3440*/  IMAD.U32 R7, RZ, RZ, UR39 ;  /* 0x00000027ff077e24 */ /* 0x000fe2000f8e00ff */
[----:B--23--:R0:W-:Y:S07]  /*3450*/  STL.64 [R1], R2 ;  /* 0x0000000201007387 */ /* 0x00c1ee0000100a00 */
[----:B------:R-:W-:-:S07]  /*3460*/  LEPC R20, `(.L_x_75) ;  /* 0x000000001014794e */ /* 0x000fce0000000000 */
[----:B0-----:R-:W-:Y:S05]  /*3470*/  CALL.ABS.NOINC R8 ;  /* 0x0000000008007343 */ /* 0x001fea0003c00000 */
.L_x_75:
[----:B------:R-:W-:-:S13]  /*3480*/  ISETP.NE.AND P6, PT, R19, 0x1, PT ;  /* 0x000000011300780c */ /* 0x000fda0003fc5270 */
[----:B------:R-:W-:Y:S05]  /*3490*/  @!P6 BRA `(.L_x_60) ;  /* 0x000000000074e947 */ /* 0x000fea0003800000 */
        /* <DEDUP_REMOVED lines=8> */
[----:B------:R-:W-:Y:S01]  /*3520*/  ISETP.NE.AND P0, PT, R19, 0x2, PT ;  /* 0x000000021300780c */ /* 0x000fe20003f05270 */
[----:B------:R-:W-:Y:S02]  /*3530*/  IMAD.U32 R6, RZ, RZ, UR38 ;  /* 0x00000026ff067e24 */ /* 0x000fe4000f8e00ff */
[----:B------:R-:W-:Y:S01]  /*3540*/  IMAD.U32 R7, RZ, RZ, UR39 ;  /* 0x00000027ff077e24 */ /* 0x000fe2000f8e00ff */
[----:B------:R-:W-:Y:S01]  /*3550*/  P2R R0, PR, RZ, 0x1 ;  /* 0x00000001ff007803 */ /* 0x000fe20000000000 */
[----:B--2---:R-:W-:Y:S01]  /*3560*/  IMAD.U32 R4, RZ, RZ, UR4 ;  /* 0x00000004ff047e24 */ /* 0x004fe2000f8e00ff */
[----:B------:R-:W-:Y:S01]  /*3570*/  MOV R5, UR5 ;  /* 0x0000000500057c02 */ /* 0x000fe20008000f00 */
[----:B-1-3--:R0:W-:Y:S06]  /*3580*/  STL.64 [R1], R2 ;  /* 0x0000000201007387 */ /* 0x00a1ec0000100a00 */
[----:B------:R-:W-:-:S07]  /*3590*/  LEPC R20, `(.L_x_76) ;  /* 0x000000001014794e */ /* 0x000fce0000000000 */
[----:B0-----:R-:W-:Y:S05]  /*35a0*/  CALL.ABS.NOINC R8 ;  /* 0x0000000008007343 */ /* 0x001fea0003c00000 */
.L_x_76:
[----:B------:R-:W-:-:S13]  /*35b0*/  ISETP.NE.AND P6, PT, R19, 0x2, PT ;  /* 0x000000021300780c */ /* 0x000fda0003fc5270 */
[----:B------:R-:W-:Y:S05]  /*35c0*/  @!P6 BRA `(.L_x_60) ;  /* 0x000000000028e947 */ /* 0x000fea0003800000 */
        /* <DEDUP_REMOVED lines=10> */
.L_x_60:
[----:B------:R-:W-:Y:S01]  /*3670*/  MOV R2, 0x0 ;  /* 0x0000000000027802 */ /* 0x000fe20000000f00 */
[----:B------:R-:W0:Y:S01]  /*3680*/  LDCU.64 UR4, c[0x4][0x8] ;  /* 0x01000100ff0477ac */ /* 0x000e220008000a00 */
[----:B------:R-:W-:Y:S02]  /*3690*/  CS2R R6, SRZ ;  /* 0x0000000000067805 */ /* 0x000fe4000001ff00 */
[----:B------:R1:W2:Y:S01]  /*36a0*/  LDC.64 R8, c[0x4][R2] ;  /* 0x0100000002087b82 */ /* 0x0002a20000000a00 */
[----:B0-----:R-:W-:Y:S01]  /*36b0*/  IMAD.U32 R4, RZ, RZ, UR4 ;  /* 0x00000004ff047e24 */ /* 0x001fe2000f8e00ff */
[----:B-1----:R-:W-:-:S07]  /*36c0*/  MOV R5, UR5 ;  /* 0x0000000500057c02 */ /* 0x002fce0008000f00 */
[----:B------:R-:W-:-:S07]  /*36d0*/  LEPC R20, `(.L_x_77) ;  /* 0x000000001014794e */ /* 0x000fce0000000000 */
[----:B--2---:R-:W-:Y:S05]  /*36e0*/  CALL.ABS.NOINC R8 ;  /* 0x0000000008007343 */ /* 0x004fea0003c00000 */
.L_x_77:
[----:B------:R-:W0:Y:S01]  /*36f0*/  LDCU UR4, c[0x0][0x390] ;  /* 0x00007200ff0477ac */ /* 0x000e220008000800 */
[----:B------:R-:W-:-:S05]  /*3700*/  VIADD R24, R24, 0x1 ;  /* 0x0000000118187836 */ /* 0x000fca0000000000 */
[----:B0-----:R-:W-:-:S13]  /*3710*/  ISETP.NE.AND P0, PT, R24, UR4, PT ;  /* 0x0000000418007c0c */ /* 0x001fda000bf05270 */
[----:B------:R-:W-:Y:S05]  /*3720*/  @P0 BRA `(.L_x_78) ;  /* 0xffffffe400e00947 */ /* 0x000fea000383ffff */
[----:B------:R-:W-:Y:S05]  /*3730*/  BSYNC.RECONVERGENT B6 ;  /* 0x0000000000067941 */ /* 0x000fea0003800200 */
.L_x_41:
[----:B------:R0:W1:Y:S01]  /*3740*/  LDC.64 R8, c[0x4][R2] ;  /* 0x0100000002087b82 */ /* 0x0000620000000a00 */
[----:B------:R-:W2:Y:S01]  /*3750*/  LDCU.64 UR4, c[0x4][0x8] ;  /* 0x01000100ff0477ac */ /* 0x000ea20008000a00 */
[----:B------:R-:W-:Y:S01]  /*3760*/  CS2R R6, SRZ ;  /* 0x0000000000067805 */ /* 0x000fe2000001ff00 */
[----:B--2---:R-:W-:Y:S02]  /*3770*/  IMAD.U32 R4, RZ, RZ, UR4 ;  /* 0x00000004ff047e24 */ /* 0x004fe4000f8e00ff */
[----:B0-----:R-:W-:-:S07]  /*3780*/  IMAD.U32 R5, RZ, RZ, UR5 ;  /* 0x00000005ff057e24 */ /* 0x001fce000f8e00ff */
[----:B------:R-:W-:-:S07]  /*3790*/  LEPC R20, `(.L_x_79) ;  /* 0x000000001014794e */ /* 0x000fce0000000000 */
[----:B-1----:R-:W-:Y:S05]  /*37a0*/  CALL.ABS.NOINC R8 ;  /* 0x0000000008007343 */ /* 0x002fea0003c00000 */
.L_x_79:
[----:B------:R-:W0:Y:S01]  /*37b0*/  LDC.64 R2, c[0x4][R2] ;  /* 0x0100000002027b82 */ /* 0x000e220000000a00 */
[----:B------:R-:W1:Y:S01]  /*37c0*/  LDCU.64 UR4, c[0x4][0x8] ;  /* 0x01000100ff0477ac */ /* 0x000e620008000a00 */
[----:B------:R-:W-:Y:S02]  /*37d0*/  CS2R R6, SRZ ;  /* 0x0000000000067805 */ /* 0x000fe4000001ff00 */
[----:B-1----:R-:W-:Y:S01]  /*37e0*/  MOV R4, UR4 ;  /* 0x0000000400047c02 */ /* 0x002fe20008000f00 */
[----:B------:R-:W-:-:S07]  /*37f0*/  IMAD.U32 R5, RZ, RZ, UR5 ;  /* 0x00000005ff057e24 */ /* 0x000fce000f8e00ff */
[----:B------:R-:W-:-:S07]  /*3800*/  LEPC R20, `(.L_x_80) ;  /* 0x000000001014794e */ /* 0x000fce0000000000 */
[----:B0-----:R-:W-:Y:S05]  /*3810*/  CALL.ABS.NOINC R2 ;  /* 0x0000000002007343 */ /* 0x001fea0003c00000 */
.L_x_80:
[----:B------:R-:W-:Y:S01]  /*3820*/  BSSY.RECONVERGENT B6, `(.L_x_81) ;  /* 0x0000188000067945 */ /* 0x000fe20003800200 */
[----:B------:R-:W-:-:S07]  /*3830*/  IMAD.MOV.U32 R25, RZ, RZ, RZ ;  /* 0x000000ffff197224 */ /* 0x000fce00078e00ff */
.L_x_119:
[----:B------:R-:W0:Y:S01]  /*3840*/  LDCU UR4, c[0x0][0x390] ;  /* 0x00007200ff0477ac */ /* 0x000e220008000800 */
[----:B------:R-:W-:Y:S01]  /*3850*/  IMAD.MOV.U32 R27, RZ, RZ, RZ ;  /* 0x000000ffff1b7224 */ /* 0x000fe200078e00ff */
[----:B0-----:R-:W-:Y:S02]  /*3860*/  UIADD3 UR5, UPT, UPT, UR4, -0x1, URZ ;  /* 0xffffffff04057890 */ /* 0x001fe4000fffe0ff */
[----:B------:R-:W-:Y:S02]  /*3870*/  IMAD R24, R25, UR4, RZ ;  /* 0x0000000419187c24 */ /* 0x000fe4000f8e02ff */
[----:B------:R-:W-:-:S09]  /*3880*/  UISETP.GE.U32.AND UP0, UPT, UR5, 0xf, UPT ;  /* 0x0000000f0500788c */ /* 0x000fd2000bf06070 */
[----:B------:R-:W-:Y:S05]  /*3890*/  BRA.U !UP0, `(.L_x_82) ;  /* 0x0000000908b47547 */ /* 0x000fea000b800000 */
[----:B------:R-:W-:Y:S01]  /*38a0*/  HFMA2 R27, -RZ, RZ, 0, 0 ;  /* 0x00000000ff1b7431 */ /* 0x000fe200000001ff */
[----:B------:R-:W-:Y:S06]  /*38b0*/  BSSY.RECONVERGENT B7, `(.L_x_83) ;  /* 0x00000aa000077945 */ /* 0x000fec0003800200 */
.L_x_100:
[----:B------:R-:W0:Y:S01]  /*38c0*/  LDC.64 R16, c[0x0][0x3a8] ;  /* 0x0000ea00ff107b82 */ /* 0x000e220000000a00 */
[----:B------:R-:W-:Y:S01]  /*38d0*/  IMAD.IADD R3, R24, 0x1, R27 ;  /* 0x0000000118037824 */ /* 0x000fe200078e021b */
[----:B------:R-:W-:Y:S01]  /*38e0*/  MOV R2, 0x0 ;  /* 0x0000000000027802 */ /* 0x000fe20000000f00 */
[----:B------:R-:W1:Y:S02]  /*38f0*/  LDCU.64 UR4, c[0x4][0x10] ;  /* 0x01000200ff0477ac */ /* 0x000e640008000a00 */
[----:B0-----:R-:W-:-:S05]  /*3900*/  IMAD.WIDE.U32 R16, R3, 0x8, R16 ;  /* 0x0000000803107825 */ /* 0x001fca00078e0010 */
[----:B------:R-:W2:Y:S01]  /*3910*/  LDG.E.64 R8, desc[UR36][R16.64] ;  /* 0x0000002410087981 */ /* 0x000ea2000c1e1b00 */
[----:B------:R0:W3:Y:S01]  /*3920*/  LDC.64 R10, c[0x4][R2] ;  /* 0x01000000020a7b82 */ /* 0x0000e20000000a00 */
[----:B-1----:R-:W-:Y:S01]  /*3930*/  IMAD.U32 R4, RZ, RZ, UR4 ;  /* 0x00000004ff047e24 */ /* 0x002fe2000f8e00ff */
[----:B------:R-:W-:Y:S01]  /*3940*/  MOV R6, UR38 ;  /* 0x0000002600067c02 */ /* 0x000fe20008000f00 */
[----:B------:R-:W-:Y:S02]  /*3950*/  IMAD.U32 R5, RZ, RZ, UR5 ;  /* 0x00000005ff057e24 */ /* 0x000fe4000f8e00ff */
[----:B------:R-:W-:Y:S01]  /*3960*/  IMAD.U32 R7, RZ, RZ, UR39 ;  /* 0x00000027ff077e24 */ /* 0x000fe2000f8e00ff */
[----:B--23--:R0:W-:Y:S06]  /*3970*/  STL.64 [R1], R8 ;  /* 0x0000000801007387 */ /* 0x00c1ec0000100a00 */
[----:B------:R-:W-:-:S07]  /*3980*/  LEPC R20, `(.L_x_84) ;  /* 0x000000001014794e */ /* 0x000fce0000000000 */
[----:B0-----:R-:W-:Y:S05]  /*3990*/  CALL.ABS.NOINC R10 ;  /* 0x000000000a007343 */ /* 0x001fea0003c00000 */
.L_x_84:
        /* <DEDUP_REMOVED lines=10> */
.L_x_85:
        /* <DEDUP_REMOVED lines=10> */
.L_x_86:
        /* <DEDUP_REMOVED lines=10> */
.L_x_87:
        /* <DEDUP_REMOVED lines=10> */
.L_x_88:
        /* <DEDUP_REMOVED lines=10> */
.L_x_89:
        /* <DEDUP_REMOVED lines=10> */
.L_x_90:
        /* <DEDUP_REMOVED lines=10> */
.L_x_91:
        /* <DEDUP_REMOVED lines=10> */
.L_x_92:
        /* <DEDUP_REMOVED lines=10> */
.L_x_93:
        /* <DEDUP_REMOVED lines=10> */
.L_x_94:
        /* <DEDUP_REMOVED lines=10> */
.L_x_95:
        /* <DEDUP_REMOVED lines=10> */
.L_x_96:
        /* <DEDUP_REMOVED lines=10> */
.L_x_97:
        /* <DEDUP_REMOVED lines=10> */
.L_x_98:
[----:B------:R-:W2:Y:S01]  /*4260*/  LDG.E.64 R16, desc[UR36][R16.64+0x78] ;  /* 0x0000782410107981 */ /* 0x000ea2000c1e1b00 */
[----:B------:R-:W0:Y:S01]  /*4270*/  LDC.64 R2, c[0x4][R2] ;  /* 0x0100000002027b82 */ /* 0x000e220000000a00 */
[----:B------:R-:W1:Y:S01]  /*4280*/  LDCU.64 UR4, c[0x4][0x10] ;  /* 0x01000200ff0477ac */ /* 0x000e620008000a00 */
[----:B------:R-:W-:Y:S01]  /*4290*/  MOV R6, UR38 ;  /* 0x0000002600067c02 */ /* 0x000fe20008000f00 */
[----:B------:R-:W-:Y:S02]  /*42a0*/  IMAD.U32 R7, RZ, RZ, UR39 ;  /* 0x00000027ff077e24 */ /* 0x000fe4000f8e00ff */
[----:B-1----:R-:W-:Y:S02]  /*42b0*/  IMAD.U32 R4, RZ, RZ, UR4 ;  /* 0x00000004ff047e24 */ /* 0x002fe4000f8e00ff */
[----:B------:R-:W-:Y:S01]  /*42c0*/  IMAD.U32 R5, RZ, RZ, UR5 ;  /* 0x00000005ff057e24 */ /* 0x000fe2000f8e00ff */
[----:B0-2---:R1:W-:Y:S06]  /*42d0*/  STL.64 [R1], R16 ;  /* 0x0000001001007387 */ /* 0x0053ec0000100a00 */
[----:B------:R-:W-:-:S07]  /*42e0*/  LEPC R20, `(.L_x_99) ;  /* 0x000000001014794e */ /* 0x000fce0000000000 */
[----:B-1----:R-:W-:Y:S05]  /*42f0*/  CALL.ABS.NOINC R2 ;  /* 0x0000000002007343 */ /* 0x002fea0003c00000 */
.L_x_99:
[----:B------:R-:W0:Y:S01]  /*4300*/  LDC R0, c[0x0][0x390] ;  /* 0x0000e400ff007b82 */ /* 0x000e220000000800 */
[----:B------:R-:W-:Y:S01]  /*4310*/  VIADD R27, R27, 0x10 ;  /* 0x000000101b1b7836 */ /* 0x000fe20000000000 */
[----:B0-----:R-:W-:-:S04]  /*4320*/  LOP3.LUT R0, R0, 0x7ffffff0, RZ, 0xc0, !PT ;  /* 0x7ffffff000007812 */ /* 0x001fc800078ec0ff */
[----:B------:R-:W-:-:S13]  /*4330*/  ISETP.NE.AND P0, PT, R27, R0, PT ;  /* 0x000000001b00720c */ /* 0x000fda0003f05270 */
[----:B------:R-:W-:Y:S05]  /*4340*/  @P0 BRA `(.L_x_100) ;  /* 0xfffffff4005c0947 */ /* 0x000fea000383ffff */
[----:B------:R-:W-:Y:S05]  /*4350*/  BSYNC.RECONVERGENT B7 ;  /* 0x0000000000077941 */ /* 0x000fea0003800200 */
.L_x_83:
[----:B------:R-:W-:-:S07]  /*4360*/  IMAD.MOV.U32 R27, RZ, RZ, R0 ;  /* 0x000000ffff1b7224 */ /* 0x000fce00078e0000 */
.L_x_82:
[----:B------:R-:W-:-:S13]  /*4370*/  ISETP.NE.AND P0, PT, R22, RZ, PT ;  /* 0x000000ff1600720c */ /* 0x000fda0003f05270 */
[----:B------:R-:W-:Y:S05]  /*4380*/  @!P0 BRA `(.L_x_101) ;  /* 0x0000000c00148947 */ /* 0x000fea0003800000 */
[----:B------:R-:W-:-:S04]  /*4390*/  IADD3 R0, PT, PT, R22, -0x1, RZ ;  /* 0xffffffff16007810 */ /* 0x000fc80007ffe0ff */
        /* <DEDUP_REMOVED lines=16> */
.L_x_103:
        /* <DEDUP_REMOVED lines=9> */
[----:B------:R-:W-:Y:S02]  /*4530*/  IMAD.U32 R7, RZ, RZ, UR39 ;  /* 0x00000027ff077e24 */ /* 0x000fe4000f8e00ff */
[----:B--2---:R-:W-:Y:S01]  /*4540*/  IMAD.U32 R4, RZ, RZ, UR4 ;  /* 0x00000004ff047e24 */ /* 0x004fe2000f8e00ff */
[----:B------:R-:W-:Y:S01]  /*4550*/  MOV R5, UR5 ;  /* 0x0000000500057c02 */ /* 0x000fe20008000f00 */
[----:B-1-3--:R0:W-:Y:S06]  /*4560*/  STL.64 [R1], R2 ;  /* 0x0000000201007387 */ /* 0x00a1ec0000100a00 */
[----:B------:R-:W-:-:S07]  /*4570*/  LEPC R20, `(.L_x_104) ;  /* 0x000000001014794e */ /* 0x000fce0000000000 */
[----:B0-----:R-:W-:Y:S05]  /*4580*/  CALL.ABS.NOINC R8 ;  /* 0x0000000008007343 */ /* 0x001fea0003c00000 */
.L_x_104:
        /* <DEDUP_REMOVED lines=10> */
.L_x_105:
        /* <DEDUP_REMOVED lines=10> */
.L_x_106:
        /* <DEDUP_REMOVED lines=10> */
.L_x_107:
        /* <DEDUP_REMOVED lines=10> */
.L_x_108:
        /* <DEDUP_REMOVED lines=10> */
.L_x_109:
        /* <DEDUP_REMOVED lines=10> */
.L_x_110:
[----:B------:R-:W-:-:S07]  /*4950*/  VIADD R27, R27, 0x8 ;  /* 0x000000081b1b7836 */ /* 0x000fce0000000000 */
.L_x_102:
        /* <DEDUP_REMOVED lines=19> */
.L_x_112:
        /* <DEDUP_REMOVED lines=15> */
.L_x_113:
        /* <DEDUP_REMOVED lines=10> */
.L_x_114:
[----:B------:R-:W2:Y:S01]  /*4c20*/  LDG.E.64 R2, desc[UR36][R28.64+0x18] ;  /* 0x000018241c027981 */ /* 0x000ea2000c1e1b00 */
[----:B------:R-:W0:Y:S01]  /*4c30*/  LDC.64 R16, c[0x4][R16] ;  /* 0x0100000010107b82 */ /* 0x000e220000000a00 */
[----:B------:R-:W1:Y:S01]  /*4c40*/  LDCU.64 UR4, c[0x4][0x10] ;  /* 0x01000200ff0477ac */ /* 0x000e620008000a00 */
[----:B------:R-:W-:Y:S02]  /*4c50*/  IMAD.U32 R6, RZ, RZ, UR38 ;  /* 0x00000026ff067e24 */ /* 0x000fe4000f8e00ff */
[----:B------:R-:W-:Y:S02]  /*4c60*/  IMAD.U32 R7, RZ, RZ, UR39 ;  /* 0x00000027ff077e24 */ /* 0x000fe4000f8e00ff */
[----:B-1----:R-:W-:Y:S01]  /*4c70*/  IMAD.U32 R4, RZ, RZ, UR4 ;  /* 0x00000004ff047e24 */ /* 0x002fe2000f8e00ff */
[----:B------:R-:W-:Y:S01]  /*4c80*/  MOV R5, UR5 ;  /* 0x0000000500057c02 */ /* 0x000fe20008000f00 */
[----:B0-2---:R1:W-:Y:S06]  /*4c90*/  STL.64 [R1], R2 ;  /* 0x0000000201007387 */ /* 0x0053ec0000100a00 */
[----:B------:R-:W-:-:S07]  /*4ca0*/  LEPC R20, `(.L_x_115) ;  /* 0x000000001014794e */ /* 0x000fce0000000000 */
[----:B-1----:R-:W-:Y:S05]  /*4cb0*/  CALL.ABS.NOINC R16 ;  /* 0x0000000010007343 */ /* 0x002fea0003c00000 */
.L_x_115:
[----:B------:R-:W-:-:S07]  /*4cc0*/  VIADD R27, R27, 0x4 ;  /* 0x000000041b1b7836 */ /* 0x000fce0000000000 */
.L_x_111:
[----:B------:R-:W-:-:S13]  /*4cd0*/  ISETP.NE.AND P0, PT, R19, RZ, PT ;  /* 0x000000ff1300720c */ /* 0x000fda0003f05270 */
[----:B------:R-:W-:Y:S05]  /*4ce0*/  @!P0 BRA `(.L_x_101) ;  /* 0x0000000000bc8947 */ /* 0x000fea0003800000 */
[----:B------:R-:W0:Y:S01]  /*4cf0*/  LDC.64 R2, c[0x0][0x3a8] ;  /* 0x0000ea00ff027b82 */ /* 0x000e220000000a00 */
[----:B------:R-:W-:Y:S01]  /*4d00*/  IADD3 R5, PT, PT, R24, R27, RZ ;  /* 0x0000001b18057210 */ /* 0x000fe20007ffe0ff */
[----:B------:R-:W1:Y:S04]  /*4d10*/  LDCU.64 UR4, c[0x4][0x10] ;  /* 0x01000200ff0477ac */ /* 0x000e680008000a00 */
[----:B0-----:R-:W-:-:S06]  /*4d20*/  IMAD.WIDE.U32 R2, R5, 0x8, R2 ;  /* 0x0000000805027825 */ /* 0x001fcc00078e0002 */
[----:B------:R-:W2:Y:S01]  /*4d30*/  LDG.E.64 R2, desc[UR36][R2.64] ;  /* 0x0000002402027981 */ /* 0x000ea2000c1e1b00 */
[----:B------:R-:W-:Y:S01]  /*4d40*/  MOV R26, 0x0 ;  /* 0x00000000001a7802 */ /* 0x000fe20000000f00 */
[----:B-1----:R-:W-:Y:S01]  /*4d50*/  IMAD.U32 R4, RZ, RZ, UR4 ;  /* 0x00000004ff047e24 */ /* 0x002fe2000f8e00ff */
[----:B------:R-:W-:Y:S01]  /*4d60*/  ISETP.NE.AND P0, PT, R19, 0x1, PT ;  /* 0x000000011300780c */ /* 0x000fe20003f05270 */
[----:B------:R-:W-:Y:S01]  /*4d70*/  IMAD.U32 R5, RZ, RZ, UR5 ;  /* 0x00000005ff057e24 */ /* 0x000fe2000f8e00ff */
[----:B------:R0:W1:Y:S01]  /*4d80*/  LDC.64 R8, c[0x4][R26] ;  /* 0x010000001a087b82 */ /* 0x0000620000000a00 */
[----:B------:R-:W-:Y:S01]  /*4d90*/  IMAD.U32 R6, RZ, RZ, UR38 ;  /* 0x00000026ff067e24 */ /* 0x000fe2000f8e00ff */
[----:B------:R-:W-:Y:S02]  /*4da0*/  P2R R0, PR, RZ, 0x1 ;  /* 0x00000001ff007803 */ /* 0x000fe40000000000 */
[----:B------:R-:W-:Y:S01]  /*4db0*/  MOV R7, UR39 ;  /* 0x0000002700077c02 */ /* 0x000fe20008000f00 */
[----:B-12---:R0:W-:Y:S06]  /*4dc0*/  STL.64 [R1], R2 ;  /* 0x0000000201007387 */ /* 0x0061ec0000100a00 */
[----:B------:R-:W-:-:S07]  /*4dd0*/  LEPC R20, `(.L_x_116) ;  /* 0x000000001014794e */ /* 0x000fce0000000000 */
[----:B0-----:R-:W-:Y:S05]  /*4de0*/  CALL.ABS.NOINC R8 ;  /* 0x0000000008007343 */ /* 0x001fea0003c00000 */
.L_x_116:
        /* <DEDUP_REMOVED lines=11> */
[----:B------:R-:W-:Y:S01]  /*4ea0*/  IMAD.U32 R7, RZ, RZ, UR39 ;  /* 0x00000027ff077e24 */ /* 0x000fe2000f8e00ff */
[----:B------:R-:W-:Y:S02]  /*4eb0*/  MOV R6, UR38 ;  /* 0x0000002600067c02 */ /* 0x000fe40008000f00 */
[----:B------:R-:W-:Y:S01]  /*4ec0*/  P2R R0, PR, RZ, 0x1 ;  /* 0x00000001ff007803 */ /* 0x000fe20000000000 */
[----:B--2---:R-:W-:-:S02]  /*4ed0*/  IMAD.U32 R4, RZ, RZ, UR4 ;  /* 0x00000004ff047e24 */ /* 0x004fc4000f8e00ff */
[----:B------:R-:W-:Y:S01]  /*4ee0*/  IMAD.U32 R5, RZ, RZ, UR5 ;  /* 0x00000005ff057e24 */ /* 0x000fe2000f8e00ff */
[----:B-1-3--:R0:W-:Y:S06]  /*4ef0*/  STL.64 [R1], R2 ;  /* 0x0000000201007387 */ /* 0x00a1ec0000100a00 */
[----:B------:R-:W-:-:S07]  /*4f00*/  LEPC R20, `(.L_x_117) ;  /* 0x000000001014794e */ /* 0x000fce0000000000 */
[----:B0-----:R-:W-:Y:S05]  /*4f10*/  CALL.ABS.NOINC R8 ;  /* 0x0000000008007343 */ /* 0x001fea0003c00000 */
.L_x_117:
[----:B------:R-:W-:-:S13]  /*4f20*/  ISETP.NE.AND P6, PT, R19, 0x2, PT ;  /* 0x000000021300780c */ /* 0x000fda0003fc5270 */
[----:B------:R-:W-:Y:S05]  /*4f30*/  @!P6 BRA `(.L_x_101) ;  /* 0x000000000028e947 */ /* 0x000fea0003800000 */
        /* <DEDUP_REMOVED lines=10> */
.L_x_101:
[----:B------:R-:W-:Y:S01]  /*4fe0*/  MOV R0, 0x0 ;  /* 0x0000000000007802 */ /* 0x000fe20000000f00 */
[----:B------:R-:W0:Y:S01]  /*4ff0*/  LDCU.64 UR4, c[0x4][0x8] ;  /* 0x01000100ff0477ac */ /* 0x000e220008000a00 */
[----:B------:R-:W-:Y:S02]  /*5000*/  CS2R R6, SRZ ;  /* 0x0000000000067805 */ /* 0x000fe4000001ff00 */
[----:B------:R1:W2:Y:S01]  /*5010*/  LDC.64 R2, c[0x4][R0] ;  /* 0x0100000000027b82 */ /* 0x0002a20000000a00 */
[----:B0-----:R-:W-:Y:S02]  /*5020*/  IMAD.U32 R4, RZ, RZ, UR4 ;  /* 0x00000004ff047e24 */ /* 0x001fe4000f8e00ff */
[----:B-1----:R-:W-:-:S07]  /*5030*/  IMAD.U32 R5, RZ, RZ, UR5 ;  /* 0x00000005ff057e24 */ /* 0x002fce000f8e00ff */
[----:B------:R-:W-:-:S07]  /*5040*/  LEPC R20, `(.L_x_118) ;  /* 0x000000001014794e */ /* 0x000fce0000000000 */
[----:B--2---:R-:W-:Y:S05]  /*5050*/  CALL.ABS.NOINC R2 ;  /* 0x0000000002007343 */ /* 0x004fea0003c00000 */
.L_x_118:
[----:B------:R-:W0:Y:S01]  /*5060*/  LDCU UR4, c[0x0][0x390] ;  /* 0x00007200ff0477ac */ /* 0x000e220008000800 */
[----:B------:R-:W-:-:S04]  /*5070*/  IADD3 R25, PT, PT, R25, 0x1, RZ ;  /* 0x0000000119197810 */ /* 0x000fc80007ffe0ff */
[----:B0-----:R-:W-:-:S13]  /*5080*/  ISETP.NE.AND P0, PT, R25, UR4, PT ;  /* 0x0000000419007c0c */ /* 0x001fda000bf05270 */
[----:B------:R-:W-:Y:S05]  /*5090*/  @P0 BRA `(.L_x_119) ;  /* 0xffffffe400e80947 */ /* 0x000fea000383ffff */
[----:B------:R-:W-:Y:S05]  /*50a0*/  BSYNC.RECONVERGENT B6 ;  /* 0x0000000000067941 */ /* 0x000fea0003800200 */
.L_x_81:
[----:B------:R-:W-:Y:S05]  /*50b0*/  BRA `(.L_x_120) ;  /* 0x00000000003c7947 */ /* 0x000fea0003800000 */
.L_x_40:
        /* <DEDUP_REMOVED lines=8> */
.L_x_121:
[----:B------:R-:W0:Y:S01]  /*5140*/  LDC.64 R2, c[0x4][R2] ;  /* 0x0100000002027b82 */ /* 0x000e220000000a00 */
[----:B------:R-:W1:Y:S01]  /*5150*/  LDCU.64 UR4, c[0x4][0x8] ;  /* 0x01000100ff0477ac */ /* 0x000e620008000a00 */
[----:B------:R-:W-:Y:S01]  /*5160*/  CS2R R6, SRZ ;  /* 0x0000000000067805 */ /* 0x000fe2000001ff00 */
[----:B-1----:R-:W-:Y:S01]  /*5170*/  IMAD.U32 R4, RZ, RZ, UR4 ;  /* 0x00000004ff047e24 */ /* 0x002fe2000f8e00ff */
[----:B------:R-:W-:-:S07]  /*5180*/  MOV R5, UR5 ;  /* 0x0000000500057c02 */ /* 0x000fce0008000f00 */
[----:B------:R-:W-:-:S07]  /*5190*/  LEPC R20, `(.L_x_120) ;  /* 0x000000001014794e */ /* 0x000fce0000000000 */
[----:B0-----:R-:W-:Y:S05]  /*51a0*/  CALL.ABS.NOINC R2 ;  /* 0x0000000002007343 */ /* 0x001fea0003c00000 */
.L_x_120:
        /* <DEDUP_REMOVED lines=8> */
.L_x_38:
[----:B------:R-:W-:Y:S05]  /*5230*/  WARPSYNC.ALL ;  /* 0x0000000000007948 */ /* 0x000fea0003800000 */
[----:B------:R-:W2:Y:S01]  /*5240*/  I2F.U32.RP R0, UR40 ;  /* 0x0000002800007d06 */ /* 0x000ea20008209000 */
[----:B------:R-:W3:Y:S01]  /*5250*/  LDCU UR41, c[0x0][0x390] ;  /* 0x00007200ff2977ac */ /* 0x000ee20008000800 */
[----:B------:R-:W-:Y:S01]  /*5260*/  VIADD R26, R18, UR40 ;  /* 0x00000028121a7c36 */ /* 0x000fe20008000000 */
[----:B------:R-:W5:Y:S01]  /*5270*/  S2UR UR5, SR_CgaCtaId ;  /* 0x00000000000579c3 */ /* 0x000f620000008800 */
[----:B------:R-:W-:Y:S01]  /*5280*/  ISETP.NE.U32.AND P2, PT, RZ, UR40, PT ;  /* 0x00000028ff007c0c */ /* 0x000fe2000bf45070 */
[----:B------:R-:W-:Y:S01]  /*5290*/  UMOV UR4, 0x400 ;  /* 0x0000040000047882 */ /* 0x000fe20000000000 */
[----:B------:R-:W-:Y:S01]  /*52a0*/  IMAD.U32 R23, RZ, RZ, UR40 ;  /* 0x00000028ff177e24 */ /* 0x000fe2000f8e00ff */
[----:B------:R-:W0:Y:S01]  /*52b0*/  LDCU UR45, c[0x0][0x390] ;  /* 0x00007200ff2d77ac */ /* 0x000e220008000800 */
[----:B------:R-:W-:Y:S01]  /*52c0*/  VIADD R25, R26, UR40 ;  /* 0x000000281a197c36 */ /* 0x000fe20008000000 */
[----:B------:R-:W0:Y:S03]  /*52d0*/  LDCU.64 UR42, c[0x0][0x3a8] ;  /* 0x00007500ff2a77ac */ /* 0x000e260008000a00 */
[----:B------:R-:W-:Y:S01]  /*52e0*/  VIADD R19, R25, UR40 ;  /* 0x0000002819137c36 */ /* 0x000fe20008000000 */
[----:B--2---:R-:W0:Y:S01]  /*52f0*/  MUFU.RCP R0, R0 ;  /* 0x0000000000007308 */ /* 0x004e220000001000 */
[----:B---3--:R-:W-:-:S02]  /*5300*/  UIMAD UR44, UR41, UR41, UR41 ;  /* 0x00000029292c72a4 */ /* 0x008fc4000f8e0229 */
[----:B------:R-:W-:Y:S02]  /*5310*/  UIADD3 UR41, UPT, UPT, UR41, 0x1, URZ ;  /* 0x0000000129297890 */ /* 0x000fe4000fffe0ff */
[----:B------:R-:W-:Y:S01]  /*5320*/  ULOP3.LUT UR46, UR44, 0x7ffffffc, URZ, 0xc0, !UPT ;  /* 0x7ffffffc2c2e7892 */ /* 0x000fe2000f8ec0ff */
[----:B------:R-:W-:Y:S01]  /*5330*/  BAR.SYNC.DEFER_BLOCKING 0x0 ;  /* 0x0000000000007b1d */ /* 0x000fe20000010000 */
[C---:B------:R-:W-:Y:S01]  /*5340*/  ISETP.GE.AND P0, PT, R26.reuse, UR44, PT ;  /* 0x0000002c1a007c0c */ /* 0x040fe2000bf06270 */
[----:B------:R-:W-:Y:S02]  /*5350*/  ULOP3.LUT UR47, UR44, 0x3, URZ, 0xc0, !UPT ;  /* 0x000000032c2f7892 */ /* 0x000fe4000f8ec0ff */
[----:B----4-:R-:W-:Y:S01]  /*5360*/  VIMNMX R5, PT, PT, R26, UR44, !PT ;  /* 0x0000002c1a057c48 */ /* 0x010fe2000ffe0100 */
[----:B-----5:R-:W-:Y:S01]  /*5370*/  ULEA UR6, UR5, UR4, 0x18 ;  /* 0x0000000405067291 */ /* 0x020fe2000f8ec0ff */
[----:B------:R-:W-:Y:S01]  /*5380*/  SEL R22, RZ, 0x1, P0 ;  /* 0x00000001ff167807 */ /* 0x000fe20000000000 */
[----:B------:R-:W-:Y:S01]  /*5390*/  UIADD3 UR4, UPT, UPT, UR4, 0x10, URZ ;  /* 0x0000001004047890 */ /* 0x000fe2000fffe0ff */
[----:B0-----:R-:W-:-:S02]  /*53a0*/  VIADD R2, R0, 0xffffffe ;  /* 0x0ffffffe00027836 */ /* 0x001fc40000000000 */
[----:B------:R-:W-:Y:S01]  /*53b0*/  IADD3 R5, PT, PT, R5, -R26, -R22 ;  /* 0x8000001a05057210 */ /* 0x000fe20007ffe816 */
[----:B------:R-:W-:Y:S01]  /*53c0*/  ULEA UR4, UR5, UR4, 0x18 ;  /* 0x0000000405047291 */ /* 0x000fe2000f8ec0ff */
[----:B------:R0:W2:Y:S01]  /*53d0*/  F2I.FTZ.U32.TRUNC.NTZ R3, R2 ;  /* 0x0000000200037305 */ /* 0x0000a2000021f000 */
[----:B------:R-:W-:-:S04]  /*53e0*/  UIADD3 UR48, UPT, UPT, -UR46, URZ, URZ ;  /* 0x000000ff2e307290 */ /* 0x000fc8000fffe1ff */
[----:B------:R-:W-:Y:S01]  /*53f0*/  LEA R24, R18, UR4, 0x3 ;  /* 0x0000000412187c11 */ /* 0x000fe2000f8e18ff */
[----:B0-----:R-:W-:-:S04]  /*5400*/  IMAD.MOV.U32 R2, RZ, RZ, RZ ;  /* 0x000000ffff027224 */ /* 0x001fc800078e00ff */
[----:B------:R-:W-:Y:S01]  /*5410*/  IMAD R23, R23, 0x8, R24 ;  /* 0x0000000817177824 */ /* 0x000fe200078e0218 */
[----:B--2---:R-:W-:-:S05]  /*5420*/  IADD3 R7, PT, PT, RZ, -R3, RZ ;  /* 0x80000003ff077210 */ /* 0x004fca0007ffe0ff */
[----:B------:R-:W-:-:S04]  /*5430*/  IMAD R7, R7, UR40, RZ ;  /* 0x0000002807077c24 */ /* 0x000fc8000f8e02ff */
[----:B------:R-:W-:-:S04]  /*5440*/  IMAD.HI.U32 R0, R3, R7, R2 ;  /* 0x0000000703007227 */ /* 0x000fc800078e0002 */
[----:B------:R-:W-:Y:S02]  /*5450*/  IMAD.U32 R2, RZ, RZ, UR40 ;  /* 0x00000028ff027e24 */ /* 0x000fe4000f8e00ff */
[----:B------:R-:W-:-:S04]  /*5460*/  IMAD.HI.U32 R3, R0, R5, RZ ;  /* 0x0000000500037227 */ /* 0x000fc800078e00ff */
[----:B------:R-:W-:Y:S02]  /*5470*/  IMAD.MOV R0, RZ, RZ, -R3 ;  /* 0x000000ffff007224 */ /* 0x000fe400078e0a03 */
[----:B------:R-:W-:Y:S02]  /*5480*/  IMAD R17, R2, 0x8, R23 ;  /* 0x0000000802117824 */ /* 0x000fe400078e0217 */
[----:B------:R-:W-:Y:S02]  /*5490*/  IMAD R5, R0, UR40, R5 ;  /* 0x0000002800057c24 */ /* 0x000fe4000f8e0205 */
[----:B------:R-:W-:-:S03]  /*54a0*/  HFMA2 R0, -RZ, RZ, 0, 5.9604644775390625e-08 ;  /* 0x00000001ff007431 */ /* 0x000fc600000001ff */
[C---:B------:R-:W-:Y:S02]  /*54b0*/  ISETP.GE.U32.AND P0, PT, R5.reuse, UR40, PT ;  /* 0x0000002805007c0c */ /* 0x040fe4000bf06070 */
[----:B------:R0:W-:Y:S11]  /*54c0*/  STS.U8 [UR6], R0 ;  /* 0x00000000ff007988 */ /* 0x0001f60008000006 */
[----:B------:R-:W-:Y:S01]  /*54d0*/  @P0 VIADD R5, R5, -UR40 ;  /* 0x8000002805050c36 */ /* 0x000fe20008000000 */
[----:B------:R-:W-:-:S02]  /*54e0*/  @P0 IADD3 R3, PT, PT, R3, 0x1, RZ ;  /* 0x0000000103030810 */ /* 0x000fc40007ffe0ff */
[----:B------:R-:W-:Y:S02]  /*54f0*/  ISETP.LT.AND P0, PT, RZ, UR44, PT ;  /* 0x0000002cff007c0c */ /* 0x000fe4000bf01270 */
[----:B------:R-:W-:Y:S02]  /*5500*/  ISETP.GE.U32.AND P1, PT, R5, UR40, PT ;  /* 0x0000002805007c0c */ /* 0x000fe4000bf26070 */
[----:B------:R-:W-:-:S04]  /*5510*/  ISETP.EQ.AND P0, PT, R18, RZ, P0 ;  /* 0x000000ff1200720c */ /* 0x000fc80000702270 */
[----:B------:R-:W-:-:S07]  /*5520*/  P2R R27, PR, RZ, 0x1 ;  /* 0x00000001ff1b7803 */ /* 0x000fce0000000000 */
[----:B------:R-:W-:Y:S01]  /*5530*/  @P1 VIADD R3, R3, 0x1 ;  /* 0x0000000103031836 */ /* 0x000fe20000000000 */
[----:B------:R-:W-:-:S04]  /*5540*/  @!P2 LOP3.LUT R3, RZ, UR40, RZ, 0x33, !PT ;  /* 0x00000028ff03ac12 */ /* 0x000fc8000f8e33ff */
[----:B------:R-:W-:-:S04]  /*5550*/  IADD3 R22, PT, PT, R22, R3, RZ ;  /* 0x0000000316167210 */ /* 0x000fc80007ffe0ff */
[----:B0-----:R-:W-:-:S07]  /*5560*/  LOP3.LUT R28, R22, 0x3, RZ, 0xc0, !PT ;  /* 0x00000003161c7812 */ /* 0x001fce00078ec0ff */
.L_x_177:
[----:B------:R-:W-:Y:S01]  /*5570*/  ISETP.NE.AND P0, PT, R18, RZ, PT ;  /* 0x000000ff1200720c */ /* 0x000fe20003f05270 */
[----:B------:R-:W-:-:S12]  /*5580*/  BSSY.RECONVERGENT B0, `(.L_x_122) ;  /* 0x0000163000007945 */ /* 0x000fd80003800200 */
[----:B0-----:R-:W0:Y:S01]  /*5590*/  @!P0 S2R R3, SR_CgaCtaId ;  /* 0x0000000000038919 */ /* 0x001e220000008800 */
[----:B------:R-:W-:-:S04]  /*55a0*/  @!P0 MOV R0, 0x400 ;  /* 0x0000040000008802 */ /* 0x000fc80000000f00 */
[----:B0-----:R-:W-:-:S05]  /*55b0*/  @!P0 LEA R0, R3, R0, 0x18 ;  /* 0x0000000003008211 */ /* 0x001fca00078ec0ff */
[----:B------:R0:W-:Y:S01]  /*55c0*/  @!P0 STS.U8 [R0], RZ ;  /* 0x000000ff00008388 */ /* 0x0001e20000000000 */
[----:B------:R-:W-:-:S13]  /*55d0*/  ISETP.GE.AND P0, PT, R18, UR44, PT ;  /* 0x0000002c12007c0c */ /* 0x000fda000bf06270 */
[----:B0-23--:R-:W-:Y:S05]  /*55e0*/  @P0 BRA `(.L_x_123) ;  /* 0x0000001400700947 */ /* 0x00dfea0003800000 */
[----:B------:R-:W-:Y:S01]  /*55f0*/  ISETP.NE.AND P0, PT, R28, 0x3, PT ;  /* 0x000000031c00780c */ /* 0x000fe20003f05270 */
[----:B------:R-:W-:Y:S01]  /*5600*/  BSSY.RECONVERGENT B1, `(.L_x_124) ;  /* 0x0000095000017945 */ /* 0x000fe20003800200 */
[----:B------:R-:W-:-:S11]  /*5610*/  IMAD.MOV.U32 R10, RZ, RZ, R18 ;  /* 0x000000ffff0a7224 */ /* 0x000fd600078e0012 */
[----:B------:R-:W-:Y:S05]  /*5620*/  @!P0 BRA `(.L_x_125) ;  /* 0x0000000800488947 */ /* 0x000fea0003800000 */
[----:B------:R-:W-:Y:S01]  /*5630*/  IABS R0, UR41 ;  /* 0x0000002900007c13 */ /* 0x000fe20008000000 */
[----:B------:R-:W-:Y:S01]  /*5640*/  BSSY.RECONVERGENT B2, `(.L_x_126) ;  /* 0x0000036000027945 */ /* 0x000fe20003800200 */
[----:B------:R-:W-:Y:S02]  /*5650*/  IABS R2, UR41 ;  /* 0x0000002900027c13 */ /* 0x000fe40008000000 */
[----:B------:R-:W0:Y:S01]  /*5660*/  I2F.RP R4, R0 ;  /* 0x0000000000047306 */ /* 0x000e220000209400 */
[----:B------:R-:W-:Y:S02]  /*5670*/  IABS R6, R18 ;  /* 0x0000001200067213 */ /* 0x000fe40000000000 */
[----:B-1----:R-:W-:Y:S02]  /*5680*/  IMAD.MOV R8, RZ, RZ, -R2 ;  /* 0x000000ffff087224 */ /* 0x002fe400078e0a02 */
[----:B------:R-:W-:-:S03]  /*5690*/  IMAD.MOV.U32 R2, RZ, RZ, RZ ;  /* 0x000000ffff027224 */ /* 0x000fc600078e00ff */
[----:B0-----:R-:W0:Y:S02]  /*56a0*/  MUFU.RCP R4, R4 ;  /* 0x0000000400047308 */ /* 0x001e240000001000 */
[----:B0-----:R-:W-:-:S06]  /*56b0*/  IADD3 R5, PT, PT, R4, 0xffffffe, RZ ;  /* 0x0ffffffe04057810 */ /* 0x001fcc0007ffe0ff */
[----:B------:R-:W0:Y:S02]  /*56c0*/  F2I.FTZ.U32.TRUNC.NTZ R3, R5 ;  /* 0x0000000500037305 */ /* 0x000e24000021f000 */
[----:B0-----:R-:W-:-:S04]  /*56d0*/  IMAD.MOV R7, RZ, RZ, -R3 ;  /* 0x000000ffff077224 */ /* 0x001fc800078e0a03 */
[----:B------:R-:W-:-:S04]  /*56e0*/  IMAD R7, R7, R0, RZ ;  /* 0x0000000007077224 */ /* 0x000fc800078e02ff */
[----:B------:R-:W-:Y:S01]  /*56f0*/  IMAD.HI.U32 R2, R3, R7, R2 ;  /* 0x0000000703027227 */ /* 0x000fe200078e0002 */
[----:B------:R-:W-:-:S03]  /*5700*/  MOV R7, R6 ;  /* 0x0000000600077202 */ /* 0x000fc60000000f00 */
[----:B------:R-:W-:Y:S02]  /*5710*/  IMAD.MOV.U32 R3, RZ, RZ, R8 ;  /* 0x000000ffff037224 */ /* 0x000fe400078e0008 */
[----:B------:R-:W-:-:S04]  /*5720*/  IMAD.HI.U32 R4, R2, R7, RZ ;  /* 0x0000000702047227 */ /* 0x000fc800078e00ff */
[----:B------:R-:W-:-:S05]  /*5730*/  IMAD R5, R4, R3, R7 ;  /* 0x0000000304057224 */ /* 0x000fca00078e0207 */
[----:B------:R-:W-:-:S13]  /*5740*/  ISETP.GT.U32.AND P1, PT, R0, R5, PT ;  /* 0x000000050000720c */ /* 0x000fda0003f24070 */
[----:B------:R-:W-:Y:S02]  /*5750*/  @!P1 IMAD.IADD R5, R5, 0x1, -R0 ;  /* 0x0000000105059824 */ /* 0x000fe400078e0a00 */
[----:B------:R-:W-:-:S03]  /*5760*/  @!P1 VIADD R4, R4, 0x1 ;  /* 0x0000000104049836 */ /* 0x000fc60000000000 */
[----:B------:R-:W-:Y:S02]  /*5770*/  ISETP.GE.U32.AND P0, PT, R5, R0, PT ;  /* 0x000000000500720c */ /* 0x000fe40003f06070 */
[----:B------:R-:W-:-:S04]  /*5780*/  LOP3.LUT R5, R18, UR41, RZ, 0x3c, !PT ;  /* 0x0000002912057c12 */ /* 0x000fc8000f8e3cff */
[----:B------:R-:W-:-:S07]  /*5790*/  ISETP.GE.AND P2, PT, R5, RZ, PT ;  /* 0x000000ff0500720c */ /* 0x000fce0003f46270 */
[----:B------:R-:W-:Y:S02]  /*57a0*/  @P0 IADD3 R4, PT, PT, R4, 0x1, RZ ;  /* 0x0000000104040810 */ /* 0x000fe40007ffe0ff */
[----:B------:R-:W-:-:S03]  /*57b0*/  ISETP.NE.AND P0, PT, RZ, UR41, PT ;  /* 0x00000029ff007c0c */ /* 0x000fc6000bf05270 */
[----:B------:R-:W-:Y:S01]  /*57c0*/  IMAD.MOV.U32 R5, RZ, RZ, R4 ;  /* 0x000000ffff057224 */ /* 0x000fe200078e0004 */
[----:B------:R-:W-:-:S03]  /*57d0*/  LOP3.LUT R4, RZ, UR41, RZ, 0x33, !PT ;  /* 0x00000029ff047c12 */ /* 0x000fc6000f8e33ff */
[----:B------:R-:W-:-:S05]  /*57e0*/  @!P2 IMAD.MOV R5, RZ, RZ, -R5 ;  /* 0x000000ffff05a224 */ /* 0x000fca00078e0a05 */
[----:B------:R-:W-:-:S05]  /*57f0*/  SEL R11, R4, R5, !P0 ;  /* 0x00000005040b7207 */ /* 0x000fca0004000000 */
[----:B------:R-:W-:-:S04]  /*5800*/  IMAD.MOV R5, RZ, RZ, -R11 ;  /* 0x000000ffff057224 */ /* 0x000fc800078e0a0b */
[----:B------:R-:W-:-:S05]  /*5810*/  IMAD R7, R5, UR41, R18 ;  /* 0x0000002905077c24 */ /* 0x000fca000f8e0212 */
[----:B------:R-:W-:-:S13]  /*5820*/  ISETP.NE.AND P1, PT, R7, RZ, PT ;  /* 0x000000ff0700720c */ /* 0x000fda0003f25270 */
[----:B------:R-:W-:Y:S05]  /*5830*/  @!P1 BRA `(.L_x_127) ;  /* 0x00000000004c9947 */ /* 0x000fea0003800000 */
[----:B------:R-:W-:-:S13]  /*5840*/  ISETP.NE.AND P1, PT, R7, 0x1, PT ;  /* 0x000000010700780c */ /* 0x000fda0003f25270 */
[----:B------:R-:W-:Y:S05]  /*5850*/  @P1 BRA `(.L_x_128) ;  /* 0x0000000000141947 */ /* 0x000fea0003800000 */
[----:B------:R-:W0:Y:S02]  /*5860*/  LDC.64 R6, c[0x0][0x3a0] ;  /* 0x0000e800ff067b82 */ /* 0x000e240000000a00 */
[----:B0-----:R-:W-:-:S06]  /*5870*/  IMAD.WIDE R6, R11, 0x8, R6 ;  /* 0x000000080b067825 */ /* 0x001fcc00078e0206 */
[----:B------:R-:W2:Y:S02]  /*5880*/  LDG.E.64 R6, desc[UR36][R6.64] ;  /* 0x0000002406067981 */ /* 0x000ea4000c1e1b00 */
[----:B--2---:R-:W-:Y:S01]  /*5890*/  DADD R8, -RZ, -R6 ;  /* 0x00000000ff087229 */ /* 0x004fe20000000906 */
[----:B------:R-:W-:Y:S10]  /*58a0*/  BRA `(.L_x_129) ;  /* 0x00000000003c7947 */ /* 0x000ff40003800000 */
.L_x_128:
[----:B------:R-:W0:Y:S01]  /*58b0*/  LDCU UR4, c[0x0][0x390] ;  /* 0x00007200ff0477ac */ /* 0x000e220008000800 */
[----:B------:R-:W-:Y:S01]  /*58c0*/  IADD3 R5, PT, PT, R7, -0x2, RZ ;  /* 0xfffffffe07057810 */ /* 0x000fe20007ffe0ff */
[----:B------:R-:W1:Y:S03]  /*58d0*/  LDCU.64 UR6, c[0x0][0x3a8] ;  /* 0x00007500ff0677ac */ /* 0x000e660008000a00 */
[----:B------:R-:W-:Y:S01]  /*58e0*/  ISETP.GE.AND P1, PT, R5, R11, PT ;  /* 0x0000000b0500720c */ /* 0x000fe20003f26270 */
[----:B0-----:R-:W-:-:S05]  /*58f0*/  IMAD R6, R11, UR4, RZ ;  /* 0x000000040b067c24 */ /* 0x001fca000f8e02ff */
[----:B------:R-:W-:-:S04]  /*5900*/  IADD3 R7, P2, PT, R7, R6, RZ ;  /* 0x0000000607077210 */ /* 0x000fc80007f5e0ff */
[----:B------:R-:W-:Y:S02]  /*5910*/  LEA.HI.X.SX32 R8, R6, RZ, 0x1, P2 ;  /* 0x000000ff06087211 */ /* 0x000fe400010f0eff */
[----:B-1----:R-:W-:-:S04]  /*5920*/  LEA R6, P2, R7, UR6, 0x3 ;  /* 0x0000000607067c11 */ /* 0x002fc8000f8418ff */
[----:B------:R-:W-:-:S05]  /*5930*/  LEA.HI.X R7, R7, UR7, R8, 0x3, P2 ;  /* 0x0000000707077c11 */ /* 0x000fca00090f1c08 */
[----:B------:R0:W5:Y:S04]  /*5940*/  @P1 LDG.E.64 R8, desc[UR36][R6.64+-0x8] ;  /* 0xfffff82406081981 */ /* 0x000168000c1e1b00 */
[----:B------:R0:W5:Y:S01]  /*5950*/  @!P1 LDG.E.64 R8, desc[UR36][R6.64+-0x10] ;  /* 0xfffff02406089981 */ /* 0x000162000c1e1b00 */
[----:B------:R-:W-:Y:S05]  /*5960*/  BRA `(.L_x_129) ;  /* 0x00000000000c7947 */ /* 0x000fea0003800000 */
.L_x_127:
[----:B------:R-:W0:Y:S02]  /*5970*/  LDC.64 R8, c[0x0][0x3b0] ;  /* 0x0000ec00ff087b82 */ /* 0x000e240000000a00 */
[----:B0-----:R-:W-:-:S06]  /*5980*/  IMAD.WIDE R8, R11, 0x8, R8 ;  /* 0x000000080b087825 */ /* 0x001fcc00078e0208 */
[----:B------:R-:W5:Y:S02]  /*5990*/  LDG.E.64 R8, desc[UR36][R8.64] ;  /* 0x0000002408087981 */ /* 0x000f64000c1e1b00 */
.L_x_129:
[----:B------:R-:W-:Y:S05]  /*59a0*/  BSYNC.RECONVERGENT B2 ;  /* 0x0000000000027941 */ /* 0x000fea0003800200 */
.L_x_126:
[----:B-----5:R2:W-:Y:S01]  /*59b0*/  STS.64 [R24], R8 ;  /* 0x0000000818007388 */ /* 0x0205e20000000a00 */
[----:B------:R-:W-:Y:S01]  /*59c0*/  ISETP.NE.AND P1, PT, R28, RZ, PT ;  /* 0x000000ff1c00720c */ /* 0x000fe20003f25270 */
[----:B------:R-:W-:-:S12]  /*59d0*/  IMAD.MOV.U32 R10, RZ, RZ, R26 ;  /* 0x000000ffff0a7224 */ /* 0x000fd800078e001a */
[----:B--2---:R-:W-:Y:S05]  /*59e0*/  @!P1 BRA `(.L_x_125) ;  /* 0x0000000400589947 */ /* 0x004fea0003800000 */
[----:B------:R-:W-:Y:S01]  /*59f0*/  IABS R5, R26 ;  /* 0x0000001a00057213 */ /* 0x000fe20000000000 */
[----:B------:R-:W-:Y:S04]  /*5a00*/  BSSY.RECONVERGENT B2, `(.L_x_130) ;  /* 0x0000026000027945 */ /* 0x000fe80003800200 */
[----:B0-----:R-:W-:-:S04]  /*5a10*/  IMAD.HI.U32 R6, R2, R5, RZ ;  /* 0x0000000502067227 */ /* 0x001fc800078e00ff */
[----:B------:R-:W-:-:S05]  /*5a20*/  IMAD R5, R6, R3, R5 ;  /* 0x0000000306057224 */ /* 0x000fca00078e0205 */
[----:B------:R-:W-:-:S13]  /*5a30*/  ISETP.GT.U32.AND P2, PT, R0, R5, PT ;  /* 0x000000050000720c */ /* 0x000fda0003f44070 */
[----:B------:R-:W-:Y:S02]  /*5a40*/  @!P2 IMAD.IADD R5, R5, 0x1, -R0 ;  /* 0x000000010505a824 */ /* 0x000fe400078e0a00 */
[----:B------:R-:W-:-:S03]  /*5a50*/  @!P2 VIADD R6, R6, 0x1 ;  /* 0x000000010606a836 */ /* 0x000fc60000000000 */
[----:B------:R-:W-:Y:S02]  /*5a60*/  ISETP.GE.U32.AND P1, PT, R5, R0, PT ;  /* 0x000000000500720c */ /* 0x000fe40003f26070 */
[----:B------:R-:W-:-:S04]  /*5a70*/  LOP3.LUT R5, R26, UR41, RZ, 0x3c, !PT ;  /* 0x000000291a057c12 */ /* 0x000fc8000f8e3cff */
[----:B------:R-:W-:-:S07]  /*5a80*/  ISETP.GE.AND P3, PT, R5, RZ, PT ;  /* 0x000000ff0500720c */ /* 0x000fce0003f66270 */
[----:B------:R-:W-:-:S06]  /*5a90*/  @P1 IADD3 R6, PT, PT, R6, 0x1, RZ ;  /* 0x0000000106061810 */ /* 0x000fcc0007ffe0ff */
        /* <DEDUP_REMOVED lines=13> */
.L_x_132:
[----:B------:R-:W0:Y:S01]  /*5b70*/  LDCU UR4, c[0x0][0x390] ;  /* 0x00007200ff0477ac */ /* 0x000e220008000800 */
[----:B------:R-:W-:Y:S01]  /*5b80*/  VIADD R5, R7, 0xfffffffe ;  /* 0xfffffffe07057836 */ /* 0x000fe20000000000 */
[----:B------:R-:W1:Y:S04]  /*5b90*/  LDCU.64 UR6, c[0x0][0x3a8] ;  /* 0x00007500ff0677ac */ /* 0x000e680008000a00 */
        /* <DEDUP_REMOVED lines=9> */
.L_x_131:
[----:B------:R-:W0:Y:S02]  /*5c30*/  LDC.64 R8, c[0x0][0x3b0] ;  /* 0x0000ec00ff087b82 */ /* 0x000e240000000a00 */
[----:B0-----:R-:W-:-:S06]  /*5c40*/  IMAD.WIDE R8, R11, 0x8, R8 ;  /* 0x000000080b087825 */ /* 0x001fcc00078e0208 */
[----:B------:R-:W5:Y:S02]  /*5c50*/  LDG.E.64 R8, desc[UR36][R8.64] ;  /* 0x0000002408087981 */ /* 0x000f64000c1e1b00 */
.L_x_133:
[----:B------:R-:W-:Y:S05]  /*5c60*/  BSYNC.RECONVERGENT B2 ;  /* 0x0000000000027941 */ /* 0x000fea0003800200 */
.L_x_130:
[----:B-----5:R2:W-:Y:S01]  /*5c70*/  STS.64 [R23], R8 ;  /* 0x0000000817007388 */ /* 0x0205e20000000a00 */
[----:B------:R-:W-:Y:S02]  /*5c80*/  ISETP.NE.AND P1, PT, R28, 0x1, PT ;  /* 0x000000011c00780c */ /* 0x000fe40003f25270 */
[----:B------:R-:W-:-:S11]  /*5c90*/  MOV R10, R25 ;  /* 0x00000019000a7202 */ /* 0x000fd60000000f00 */
[----:B--2---:R-:W-:Y:S05]  /*5ca0*/  @!P1 BRA `(.L_x_125) ;  /* 0x0000000000a89947 */ /* 0x004fea0003800000 */
[----:B------:R-:W-:Y:S01]  /*5cb0*/  IABS R5, R25 ;  /* 0x0000001900057213 */ /* 0x000fe20000000000 */
[----:B------:R-:W-:Y:S04]  /*5cc0*/  BSSY.RECONVERGENT B2, `(.L_x_134) ;  /* 0x0000026000027945 */ /* 0x000fe80003800200 */
        /* <DEDUP_REMOVED lines=8> */
[----:B------:R-:W-:-:S06]  /*5d50*/  @P1 VIADD R2, R2, 0x1 ;  /* 0x0000000102021836 */ /* 0x000fcc0000000000 */
[----:B------:R-:W-:-:S04]  /*5d60*/  @!P3 IADD3 R2, PT, PT, -R2, RZ, RZ ;  /* 0x000000ff0202b210 */ /* 0x000fc80007ffe1ff */
[----:B0-----:R-:W-:-:S05]  /*5d70*/  SEL R7, R4, R2, !P0 ;  /* 0x0000000204077207 */ /* 0x001fca0004000000 */
        /* <DEDUP_REMOVED lines=11> */
.L_x_136:
        /* <DEDUP_REMOVED lines=12> */
.L_x_135:
[----:B------:R-:W0:Y:S02]  /*5ef0*/  LDC.64 R4, c[0x0][0x3b0] ;  /* 0x0000ec00ff047b82 */ /* 0x000e240000000a00 */
[----:B0-----:R-:W-:-:S06]  /*5f00*/  IMAD.WIDE R4, R7, 0x8, R4 ;  /* 0x0000000807047825 */ /* 0x001fcc00078e0204 */
[----:B------:R-:W5:Y:S02]  /*5f10*/  LDG.E.64 R4, desc[UR36][R4.64] ;  /* 0x0000002404047981 */ /* 0x000f64000c1e1b00 */
.L_x_137:
[----:B------:R-:W-:Y:S05]  /*5f20*/  BSYNC.RECONVERGENT B2 ;  /* 0x0000000000027941 */ /* 0x000fea0003800200 */
.L_x_134:
[----:B-----5:R2:W-:Y:S01]  /*5f30*/  STS.64 [R17], R4 ;  /* 0x0000000411007388 */ /* 0x0205e20000000a00 */
[----:B------:R-:W-:-:S07]  /*5f40*/  IMAD.MOV.U32 R10, RZ, RZ, R19 ;  /* 0x000000ffff0a7224 */ /* 0x000fce00078e0013 */
.L_x_125:
[----:B------:R-:W-:Y:S05]  /*5f50*/  BSYNC.RECONVERGENT B1 ;  /* 0x0000000000017941 */ /* 0x000fea0003800200 */
.L_x_124:
[----:B------:R-:W-:-:S13]  /*5f60*/  ISETP.GE.U32.AND P0, PT, R22, 0x3, PT ;  /* 0x000000031600780c */ /* 0x000fda0003f06070 */
[----:B------:R-:W-:Y:S05]  /*5f70*/  @!P0 BRA `(.L_x_123) ;  /* 0x0000000c000c8947 */ /* 0x000fea0003800000 */
[----:B------:R-:W-:Y:S01]  /*5f80*/  IABS R0, UR41 ;  /* 0x0000002900007c13 */ /* 0x000fe20008000000 */
[----:B0-----:R-:W0:Y:S03]  /*5f90*/  LDC.64 R2, c[0x0][0x3b0] ;  /* 0x0000ec00ff027b82 */ /* 0x001e260000000a00 */
[----:B-1----:R-:W1:Y:S05]  /*5fa0*/  I2F.RP R8, R0 ;  /* 0x0000000000087306 */ /* 0x002e6a0000209400 */
[----:B--2---:R-:W2:Y:S03]  /*5fb0*/  LDC.64 R4, c[0x0][0x3a0] ;  /* 0x0000e800ff047b82 */ /* 0x004ea60000000a00 */
[----:B-1----:R-:W1:Y:S02]  /*5fc0*/  MUFU.RCP R8, R8 ;  /* 0x0000000800087308 */ /* 0x002e640000001000 */
[----:B-1----:R-:W-:-:S06]  /*5fd0*/  IADD3 R6, PT, PT, R8, 0xffffffe, RZ ;  /* 0x0ffffffe08067810 */ /* 0x002fcc0007ffe0ff */
[----:B------:R1:W3:Y:S02]  /*5fe0*/  F2I.FTZ.U32.TRUNC.NTZ R7, R6 ;  /* 0x0000000600077305 */ /* 0x0002e4000021f000 */
[----:B-1----:R-:W-:Y:S02]  /*5ff0*/  IMAD.MOV.U32 R6, RZ, RZ, RZ ;  /* 0x000000ffff067224 */ /* 0x002fe400078e00ff */
[----:B---3--:R-:W-:-:S04]  /*6000*/  IMAD.MOV R9, RZ, RZ, -R7 ;  /* 0x000000ffff097224 */ /* 0x008fc800078e0a07 */
[----:B------:R-:W-:-:S04]  /*6010*/  IMAD R9, R9, R0, RZ ;  /* 0x0000000009097224 */ /* 0x000fc800078e02ff */
[----:B0-2---:R-:W-:-:S07]  /*6020*/  IMAD.HI.U32 R9, R7, R9, R6 ;  /* 0x0000000907097227 */ /* 0x005fce00078e0006 */
.L_x_154:
[----:B------:R-:W-:Y:S01]  /*6030*/  IABS R6, R10 ;  /* 0x0000000a00067213 */ /* 0x000fe20000000000 */
[----:B------:R-:W-:Y:S01]  /*6040*/  BSSY.RECONVERGENT B1, `(.L_x_138) ;  /* 0x0000029000017945 */ /* 0x000fe20003800200 */
[----:B---3--:R-:W-:-:S03]  /*6050*/  IABS R7, UR41 ;  /* 0x0000002900077c13 */ /* 0x008fc60008000000 */
[----:B------:R-:W-:-:S04]  /*6060*/  IMAD.HI.U32 R8, R9, R6, RZ ;  /* 0x0000000609087227 */ /* 0x000fc800078e00ff */
[----:B------:R-:W-:-:S04]  /*6070*/  IMAD.MOV R7, RZ, RZ, -R7 ;  /* 0x000000ffff077224 */ /* 0x000fc800078e0a07 */
[----:B------:R-:W-:Y:S01]  /*6080*/  IMAD R9, R8, R7, R6 ;  /* 0x0000000708097224 */ /* 0x000fe200078e0206 */
[----:B------:R-:W-:-:S04]  /*6090*/  IABS R6, UR41 ;  /* 0x0000002900067c13 */ /* 0x000fc80008000000 */
[----:B------:R-:W-:-:S13]  /*60a0*/  ISETP.GT.U32.AND P1, PT, R0, R9, PT ;  /* 0x000000090000720c */ /* 0x000fda0003f24070 */
[----:B------:R-:W-:Y:S01]  /*60b0*/  @!P1 IADD3 R9, PT, PT, R9, -R6, RZ ;  /* 0x8000000609099210 */ /* 0x000fe20007ffe0ff */
[----:B------:R-:W-:-:S03]  /*60c0*/  @!P1 VIADD R8, R8, 0x1 ;  /* 0x0000000108089836 */ /* 0x000fc60000000000 */
[----:B------:R-:W-:Y:S02]  /*60d0*/  ISETP.GE.U32.AND P0, PT, R9, R0, PT ;  /* 0x000000000900720c */ /* 0x000fe40003f06070 */
[----:B------:R-:W-:-:S04]  /*60e0*/  LOP3.LUT R0, R10, UR41, RZ, 0x3c, !PT ;  /* 0x000000290a007c12 */ /* 0x000fc8000f8e3cff */
[----:B------:R-:W-:-:S07]  /*60f0*/  ISETP.GE.AND P2, PT, R0, RZ, PT ;  /* 0x000000ff0000720c */ /* 0x000fce0003f46270 */
[----:B------:R-:W-:Y:S01]  /*6100*/  @P0 VIADD R8, R8, 0x1 ;  /* 0x0000000108080836 */ /* 0x000fe20000000000 */
[----:B------:R-:W-:-:S03]  /*6110*/  ISETP.NE.AND P0, PT, RZ, UR41, PT ;  /* 0x00000029ff007c0c */ /* 0x000fc6000bf05270 */
[----:B------:R-:W-:Y:S01]  /*6120*/  IMAD.MOV.U32 R9, RZ, RZ, R8 ;  /* 0x000000ffff097224 */ /* 0x000fe200078e0008 */
[----:B------:R-:W-:-:S04]  /*6130*/  LOP3.LUT R8, RZ, UR41, RZ, 0x33, !PT ;  /* 0x00000029ff087c12 */ /* 0x000fc8000f8e33ff */
[----:B------:R-:W-:-:S04]  /*6140*/  @!P2 IADD3 R9, PT, PT, -R9, RZ, RZ ;  /* 0x000000ff0909a210 */ /* 0x000fc80007ffe1ff */
[----:B------:R-:W-:-:S05]  /*6150*/  SEL R13, R8, R9, !P0 ;  /* 0x00000009080d7207 */ /* 0x000fca0004000000 */
[----:B------:R-:W-:-:S04]  /*6160*/  IMAD.MOV R9, RZ, RZ, -R13 ;  /* 0x000000ffff097224 */ /* 0x000fc800078e0a0d */
[----:B------:R-:W-:-:S05]  /*6170*/  IMAD R14, R9, UR41, R10 ;  /* 0x00000029090e7c24 */ /* 0x000fca000f8e020a */
[----:B------:R-:W-:-:S13]  /*6180*/  ISETP.NE.AND P1, PT, R14, 0x1, PT ;  /* 0x000000010e00780c */ /* 0x000fda0003f25270 */
[----:B------:R-:W-:Y:S05]  /*6190*/  @!P1 BRA `(.L_x_139) ;  /* 0x0000000000409947 */ /* 0x000fea0003800000 */
[----:B------:R-:W-:-:S13]  /*61a0*/  ISETP.NE.AND P1, PT, R14, RZ, PT ;  /* 0x000000ff0e00720c */ /* 0x000fda0003f25270 */
[----:B------:R-:W-:Y:S05]  /*61b0*/  @P1 BRA `(.L_x_140) ;  /* 0x00000000000c1947 */ /* 0x000fea0003800000 */
[----:B------:R-:W-:-:S06]  /*61c0*/  IMAD.WIDE R12, R13, 0x8, R2 ;  /* 0x000000080d0c7825 */ /* 0x000fcc00078e0202 */
[----:B------:R-:W5:Y:S01]  /*61d0*/  LDG.E.64 R12, desc[UR36][R12.64] ;  /* 0x000000240c0c7981 */ /* 0x000f62000c1e1b00 */
[----:B------:R-:W-:Y:S05]  /*61e0*/  BRA `(.L_x_141) ;  /* 0x0000000000387947 */ /* 0x000fea0003800000 */
.L_x_140:
[----:B------:R-:W-:Y:S01]  /*61f0*/  IMAD R9, R13, UR45, RZ ;  /* 0x0000002d0d097c24 */ /* 0x000fe2000f8e02ff */
[----:B------:R-:W-:Y:S01]  /*6200*/  SHF.R.S32.HI R12, RZ, 0x1f, R14 ;  /* 0x0000001fff0c7819 */ /* 0x000fe2000001140e */
[----:B------:R-:W-:-:S03]  /*6210*/  VIADD R0, R14, 0xfffffffe ;  /* 0xfffffffe0e007836 */ /* 0x000fc60000000000 */
[----:B------:R-:W-:Y:S02]  /*6220*/  IADD3 R11, P2, PT, R14, R9, RZ ;  /* 0x000000090e0b7210 */ /* 0x000fe40007f5e0ff */
[----:B------:R-:W-:Y:S02]  /*6230*/  ISETP.GE.AND P1, PT, R0, R13, PT ;  /* 0x0000000d0000720c */ /* 0x000fe40003f26270 */
[----:B------:R-:W-:Y:S02]  /*6240*/  LEA.HI.X.SX32 R12, R9, R12, 0x1, P2 ;  /* 0x0000000c090c7211 */ /* 0x000fe400010f0eff */
[----:B------:R-:W-:-:S04]  /*6250*/  LEA R14, P2, R11, UR42, 0x3 ;  /* 0x0000002a0b0e7c11 */ /* 0x000fc8000f8418ff */
[----:B------:R-:W-:-:S05]  /*6260*/  LEA.HI.X R15, R11, UR43, R12, 0x3, P2 ;  /* 0x0000002b0b0f7c11 */ /* 0x000fca00090f1c0c */
[----:B------:R0:W5:Y:S04]  /*6270*/  @!P1 LDG.E.64 R12, desc[UR36][R14.64+-0x10] ;  /* 0xfffff0240e0c9981 */ /* 0x000168000c1e1b00 */
[----:B------:R0:W5:Y:S01]  /*6280*/  @P1 LDG.E.64 R12, desc[UR36][R14.64+-0x8] ;  /* 0xfffff8240e0c1981 */ /* 0x000162000c1e1b00 */
[----:B------:R-:W-:Y:S05]  /*6290*/  BRA `(.L_x_141) ;  /* 0x00000000000c7947 */ /* 0x000fea0003800000 */
.L_x_139:
[----:B------:R-:W-:-:S06]  /*62a0*/  IMAD.WIDE R14, R13, 0x8, R4 ;  /* 0x000000080d0e7825 */ /* 0x000fcc00078e0204 */
[----:B------:R-:W2:Y:S02]  /*62b0*/  LDG.E.64 R14, desc[UR36][R14.64] ;  /* 0x000000240e0e7981 */ /* 0x000ea4000c1e1b00 */
[----:B--2---:R-:W-:-:S11]  /*62c0*/  DADD R12, -RZ, -R14 ;  /* 0x00000000ff0c7229 */ /* 0x004fd6000000090e */
.L_x_141:
[----:B------:R-:W-:Y:S05]  /*62d0*/  BSYNC.RECONVERGENT B1 ;  /* 0x0000000000017941 */ /* 0x000fea0003800200 */
.L_x_138:
[----:B------:R-:W1:Y:S01]  /*62e0*/  I2F.RP R11, R6 ;  /* 0x00000006000b7306 */ /* 0x000e620000209400 */
[----:B------:R-:W-:Y:S01]  /*62f0*/  VIADD R21, R10, UR40 ;  /* 0x000000280a157c36 */ /* 0x000fe20008000000 */
[----:B------:R-:W2:Y:S01]  /*6300*/  S2UR UR5, SR_CgaCtaId ;  /* 0x00000000000579c3 */ /* 0x000ea20000008800 */
[----:B0-----:R-:W-:Y:S01]  /*6310*/  IMAD.MOV.U32 R14, RZ, RZ, RZ ;  /* 0x000000ffff0e7224 */ /* 0x001fe200078e00ff */
[----:B------:R-:W-:Y:S01]  /*6320*/  UMOV UR4, 0x400 ;  /* 0x0000040000047882 */ /* 0x000fe20000000000 */
[----:B------:R-:W-:Y:S01]  /*6330*/  BSSY.RECONVERGENT B1, `(.L_x_142) ;  /* 0x000002f000017945 */ /* 0x000fe20003800200 */
[----:B------:R-:W-:Y:S01]  /*6340*/  IABS R0, R21 ;  /* 0x0000001500007213 */ /* 0x000fe20000000000 */
[----:B------:R-:W-:Y:S01]  /*6350*/  UIADD3 UR4, UPT, UPT, UR4, 0x10, URZ ;  /* 0x0000001004047890 */ /* 0x000fe2000fffe0ff */
[----:B-1----:R-:W0:Y:S03]  /*6360*/  MUFU.RCP R11, R11 ;  /* 0x0000000b000b7308 */ /* 0x002e260000001000 */
[----:B--2---:R-:W-:Y:S01]  /*6370*/  ULEA UR4, UR5, UR4, 0x18 ;  /* 0x0000000405047291 */ /* 0x004fe2000f8ec0ff */
[----:B0-----:R-:W-:-:S06]  /*6380*/  VIADD R15, R11, 0xffffffe ;  /* 0x0ffffffe0b0f7836 */ /* 0x001fcc0000000000 */
[----:B------:R-:W0:Y:S02]  /*6390*/  F2I.FTZ.U32.TRUNC.NTZ R15, R15 ;  /* 0x0000000f000f7305 */ /* 0x000e24000021f000 */
[----:B0-----:R-:W-:-:S05]  /*63a0*/  IADD3 R9, PT, PT, RZ, -R15, RZ ;  /* 0x8000000fff097210 */ /* 0x001fca0007ffe0ff */
[----:B------:R-:W-:-:S04]  /*63b0*/  IMAD R9, R9, R6, RZ ;  /* 0x0000000609097224 */ /* 0x000fc800078e02ff */
[----:B------:R-:W-:Y:S01]  /*63c0*/  IMAD.HI.U32 R9, R15, R9, R14 ;  /* 0x000000090f097227 */ /* 0x000fe200078e000e */
[----:B------:R-:W-:-:S05]  /*63d0*/  LEA R15, R10, UR4, 0x3 ;  /* 0x000000040a0f7c11 */ /* 0x000fca000f8e18ff */
[----:B------:R-:W-:Y:S01]  /*63e0*/  IMAD.HI.U32 R14, R9, R0, RZ ;  /* 0x00000000090e7227 */ /* 0x000fe200078e00ff */
[----:B-----5:R0:W-:Y:S03]  /*63f0*/  STS.64 [R15], R12 ;  /* 0x0000000c0f007388 */ /* 0x0201e60000000a00 */
[----:B------:R-:W-:Y:S02]  /*6400*/  IMAD R11, R14, R7, R0 ;  /* 0x000000070e0b7224 */ /* 0x000fe400078e0200 */
[----:B------:R-:W-:-:S05]  /*6410*/  IMAD.MOV.U32 R0, RZ, RZ, R6 ;  /* 0x000000ffff007224 */ /* 0x000fca00078e0006 */
[----:B------:R-:W-:-:S13]  /*6420*/  ISETP.GT.U32.AND P2, PT, R0, R11, PT ;  /* 0x0000000b0000720c */ /* 0x000fda0003f44070 */
[----:B------:R-:W-:Y:S01]  /*6430*/  @!P2 IADD3 R11, PT, PT, R11, -R6, RZ ;  /* 0x800000060b0ba210 */ /* 0x000fe20007ffe0ff */
[----:B------:R-:W-:-:S03]  /*6440*/  @!P2 VIADD R14, R14, 0x1 ;  /* 0x000000010e0ea836 */ /* 0x000fc60000000000 */
[----:B------:R-:W-:Y:S02]  /*6450*/  ISETP.GE.U32.AND P1, PT, R11, R0, PT ;  /* 0x000000000b00720c */ /* 0x000fe40003f26070 */
[----:B------:R-:W-:-:S04]  /*6460*/  LOP3.LUT R11, R21, UR41, RZ, 0x3c, !PT ;  /* 0x00000029150b7c12 */ /* 0x000fc8000f8e3cff */
[----:B------:R-:W-:-:S07]  /*6470*/  ISETP.GE.AND P3, PT, R11, RZ, PT ;  /* 0x000000ff0b00720c */ /* 0x000fce0003f66270 */
[----:B------:R-:W-:-:S06]  /*6480*/  @P1 VIADD R14, R14, 0x1 ;  /* 0x000000010e0e1836 */ /* 0x000fcc0000000000 */
[----:B------:R-:W-:-:S05]  /*6490*/  @!P3 IMAD.MOV R14, RZ, RZ, -R14 ;  /* 0x000000ffff0eb224 */ /* 0x000fca00078e0a0e */
[----:B------:R-:W-:-:S04]  /*64a0*/  SEL R29, R8, R14, !P0 ;  /* 0x0000000e081d7207 */ /* 0x000fc80004000000 */
[----:B------:R-:W-:-:S05]  /*64b0*/  IADD3 R10, PT, PT, -R29, RZ, RZ ;  /* 0x000000ff1d0a7210 */ /* 0x000fca0007ffe1ff */
[----:B------:R-:W-:-:S05]  /*64c0*/  IMAD R14, R10, UR41, R21 ;  /* 0x000000290a0e7c24 */ /* 0x000fca000f8e0215 */
[----:B------:R-:W-:-:S13]  /*64d0*/  ISETP.NE.AND P1, PT, R14, RZ, PT ;  /* 0x000000ff0e00720c */ /* 0x000fda0003f25270 */
[----:B0-----:R-:W-:Y:S05]  /*64e0*/  @!P1 BRA `(.L_x_143) ;  /* 0x0000000000449947 */ /* 0x001fea0003800000 */
[----:B------:R-:W-:-:S13]  /*64f0*/  ISETP.NE.AND P1, PT, R14, 0x1, PT ;  /* 0x000000010e00780c */ /* 0x000fda0003f25270 */
[----:B------:R-:W-:Y:S05]  /*6500*/  @P1 BRA `(.L_x_144) ;  /* 0x0000000000101947 */ /* 0x000fea0003800000 */
[----:B------:R-:W-:-:S06]  /*6510*/  IMAD.WIDE R10, R29, 0x8, R4 ;  /* 0x000000081d0a7825 */ /* 0x000fcc00078e0204 */
[----:B------:R-:W2:Y:S02]  /*6520*/  LDG.E.64 R10, desc[UR36][R10.64] ;  /* 0x000000240a0a7981 */ /* 0x000ea4000c1e1b00 */
[----:B--2---:R-:W-:Y:S01]  /*6530*/  DADD R12, -RZ, -R10 ;  /* 0x00000000ff0c7229 */ /* 0x004fe2000000090a */
[----:B------:R-:W-:Y:S10]  /*6540*/  BRA `(.L_x_145) ;  /* 0x0000000000347947 */ /* 0x000ff40003800000 */
.L_x_144:
        /* <DEDUP_REMOVED lines=8> */
[----:B------:R0:W5:Y:S04]  /*65d0*/  @P1 LDG.E.64 R12, desc[UR36][R10.64+-0x8] ;  /* 0xfffff8240a0c1981 */ /* 0x000168000c1e1b00 */
[----:B------:R0:W5:Y:S01]  /*65e0*/  @!P1 LDG.E.64 R12, desc[UR36][R10.64+-0x10] ;  /* 0xfffff0240a0c9981 */ /* 0x000162000c1e1b00 */
[----:B------:R-:W-:Y:S05]  /*65f0*/  BRA `(.L_x_145) ;  /* 0x0000000000087947 */ /* 0x000fea0003800000 */
.L_x_143:
[----:B------:R-:W-:-:S06]  /*6600*/  IMAD.WIDE R12, R29, 0x8, R2 ;  /* 0x000000081d0c7825 */ /* 0x000fcc00078e0202 */
[----:B------:R-:W5:Y:S02]  /*6610*/  LDG.E.64 R12, desc[UR36][R12.64] ;  /* 0x000000240c0c7981 */ /* 0x000f64000c1e1b00 */
.L_x_145:
[----:B------:R-:W-:Y:S05]  /*6620*/  BSYNC.RECONVERGENT B1 ;  /* 0x0000000000017941 */ /* 0x000fea0003800200 */
.L_x_142:
[----:B------:R-:W-:Y:S01]  /*6630*/  VIADD R21, R21, UR40 ;  /* 0x0000002815157c36 */ /* 0x000fe20008000000 */
[----:B------:R-:W-:Y:S04]  /*6640*/  BSSY.RECONVERGENT B1, `(.L_x_146) ;  /* 0x0000027000017945 */ /* 0x000fe80003800200 */
[----:B------:R-:W-:-:S05]  /*6650*/  IABS R14, R21 ;  /* 0x00000015000e7213 */ /* 0x000fca0000000000 */
[----:B0-----:R-:W-:-:S04]  /*6660*/  IMAD.HI.U32 R10, R9, R14, RZ ;  /* 0x0000000e090a7227 */ /* 0x001fc800078e00ff */
[----:B------:R-:W-:Y:S02]  /*6670*/  IMAD R11, R10, R7, R14 ;  /* 0x000000070a0b7224 */ /* 0x000fe400078e020e */
[----:B------:R-:W-:-:S03]  /*6680*/  IMAD.U32 R14, RZ, RZ, UR40 ;  /* 0x00000028ff0e7e24 */ /* 0x000fc6000f8e00ff */
[----:B------:R-:W-:Y:S02]  /*6690*/  ISETP.GT.U32.AND P2, PT, R0, R11, PT ;  /* 0x0000000b0000720c */ /* 0x000fe40003f44070 */
[----:B------:R-:W-:-:S05]  /*66a0*/  LEA R15, R14, R15, 0x3 ;  /* 0x0000000f0e0f7211 */ /* 0x000fca00078e18ff */
[----:B-----5:R0:W-:Y:S06]  /*66b0*/  STS.64 [R15], R12 ;  /* 0x0000000c0f007388 */ /* 0x0201ec0000000a00 */
[----:B------:R-:W-:Y:S01]  /*66c0*/  @!P2 IMAD.IADD R11, R11, 0x1, -R6 ;  /* 0x000000010b0ba824 */ /* 0x000fe200078e0a06 */
[----:B------:R-:W-:-:S04]  /*66d0*/  @!P2 IADD3 R10, PT, PT, R10, 0x1, RZ ;  /* 0x000000010a0aa810 */ /* 0x000fc80007ffe0ff */
[----:B------:R-:W-:Y:S02]  /*66e0*/  ISETP.GE.U32.AND P1, PT, R11, R0, PT ;  /* 0x000000000b00720c */ /* 0x000fe40003f26070 */
[----:B------:R-:W-:-:S04]  /*66f0*/  LOP3.LUT R11, R21, UR41, RZ, 0x3c, !PT ;  /* 0x00000029150b7c12 */ /* 0x000fc8000f8e3cff */
[----:B------:R-:W-:-:S07]  /*6700*/  ISETP.GE.AND P3, PT, R11, RZ, PT ;  /* 0x000000ff0b00720c */ /* 0x000fce0003f66270 */
[----:B------:R-:W-:-:S06]  /*6710*/  @P1 VIADD R10, R10, 0x1 ;  /* 0x000000010a0a1836 */ /* 0x000fcc0000000000 */
[----:B------:R-:W-:-:S05]  /*6720*/  @!P3 IMAD.MOV R10, RZ, RZ, -R10 ;  /* 0x000000ffff0ab224 */ /* 0x000fca00078e0a0a */
[----:B------:R-:W-:-:S05]  /*6730*/  SEL R29, R8, R10, !P0 ;  /* 0x0000000a081d7207 */ /* 0x000fca0004000000 */
[----:B------:R-:W-:-:S04]  /*6740*/  IMAD.MOV R10, RZ, RZ, -R29 ;  /* 0x000000ffff0a7224 */ /* 0x000fc800078e0a1d */
        /* <DEDUP_REMOVED lines=9> */
.L_x_148:
        /* <DEDUP_REMOVED lines=11> */
.L_x_147:
[----:B------:R-:W-:-:S06]  /*6890*/  IMAD.WIDE R12, R29, 0x8, R2 ;  /* 0x000000081d0c7825 */ /* 0x000fcc00078e0202 */
[----:B------:R-:W5:Y:S02]  /*68a0*/  LDG.E.64 R12, desc[UR36][R12.64] ;  /* 0x000000240c0c7981 */ /* 0x000f64000c1e1b00 */
.L_x_149:
[----:B------:R-:W-:Y:S05]  /*68b0*/  BSYNC.RECONVERGENT B1 ;  /* 0x0000000000017941 */ /* 0x000fea0003800200 */
.L_x_146:
[----:B------:R-:W-:Y:S01]  /*68c0*/  VIADD R21, R21, UR40 ;  /* 0x0000002815157c36 */ /* 0x000fe20008000000 */
[----:B------:R-:W-:Y:S04]  /*68d0*/  BSSY.RECONVERGENT B1, `(.L_x_150) ;  /* 0x0000027000017945 */ /* 0x000fe80003800200 */
[----:B------:R-:W-:-:S05]  /*68e0*/  IABS R14, R21 ;  /* 0x00000015000e7213 */ /* 0x000fca0000000000 */
[----:B0-----:R-:W-:-:S04]  /*68f0*/  IMAD.HI.U32 R10, R9, R14, RZ ;  /* 0x0000000e090a7227 */ /* 0x001fc800078e00ff */
[----:B------:R-:W-:-:S05]  /*6900*/  IMAD R7, R10, R7, R14 ;  /* 0x000000070a077224 */ /* 0x000fca00078e020e */
[----:B------:R-:W-:-:S13]  /*6910*/  ISETP.GT.U32.AND P2, PT, R0, R7, PT ;  /* 0x000000070000720c */ /* 0x000fda0003f44070 */
[----:B------:R-:W-:Y:S01]  /*6920*/  @!P2 IADD3 R7, PT, PT, R7, -R6, RZ ;  /* 0x800000060707a210 */ /* 0x000fe20007ffe0ff */
[----:B------:R-:W-:Y:S01]  /*6930*/  @!P2 VIADD R10, R10, 0x1 ;  /* 0x000000010a0aa836 */ /* 0x000fe20000000000 */
[----:B------:R-:W-:Y:S02]  /*6940*/  LOP3.LUT R6, R21, UR41, RZ, 0x3c, !PT ;  /* 0x0000002915067c12 */ /* 0x000fe4000f8e3cff */
[----:B------:R-:W-:Y:S02]  /*6950*/  ISETP.GE.U32.AND P1, PT, R7, R0, PT ;  /* 0x000000000700720c */ /* 0x000fe40003f26070 */
[----:B------:R-:W-:Y:S01]  /*6960*/  ISETP.GE.AND P3, PT, R6, RZ, PT ;  /* 0x000000ff0600720c */ /* 0x000fe20003f66270 */
[----:B------:R-:W-:-:S04]  /*6970*/  IMAD.U32 R6, RZ, RZ, UR40 ;  /* 0x00000028ff067e24 */ /* 0x000fc8000f8e00ff */
[----:B------:R-:W-:-:S05]  /*6980*/  IMAD R15, R6, 0x8, R15 ;  /* 0x00000008060f7824 */ /* 0x000fca00078e020f */
[----:B-----5:R0:W-:Y:S01]  /*6990*/  STS.64 [R15], R12 ;  /* 0x0000000c0f007388 */ /* 0x0201e20000000a00 */
[----:B------:R-:W-:-:S05]  /*69a0*/  @P1 VIADD R10, R10, 0x1 ;  /* 0x000000010a0a1836 */ /* 0x000fca0000000000 */
[----:B------:R-:W-:-:S04]  /*69b0*/  @!P3 IADD3 R10, PT, PT, -R10, RZ, RZ ;  /* 0x000000ff0a0ab210 */ /* 0x000fc80007ffe1ff */
        /* <DEDUP_REMOVED lines=11> */
.L_x_152:
        /* <DEDUP_REMOVED lines=11> */
.L_x_151:
[----:B------:R-:W-:-:S06]  /*6b20*/  IMAD.WIDE R12, R11, 0x8, R2 ;  /* 0x000000080b0c7825 */ /* 0x000fcc00078e0202 */
[----:B------:R-:W5:Y:S02]  /*6b30*/  LDG.E.64 R12, desc[UR36][R12.64] ;  /* 0x000000240c0c7981 */ /* 0x000f64000c1e1b00 */
.L_x_153:
[----:B------:R-:W-:Y:S05]  /*6b40*/  BSYNC.RECONVERGENT B1 ;  /* 0x0000000000017941 */ /* 0x000fea0003800200 */
.L_x_150:
[----:B0-----:R-:W-:Y:S01]  /*6b50*/  MOV R6, UR40 ;  /* 0x0000002800067c02 */ /* 0x001fe20008000f00 */
[----:B------:R-:W-:-:S04]  /*6b60*/  VIADD R10, R21, UR40 ;  /* 0x00000028150a7c36 */ /* 0x000fc80008000000 */
[----:B------:R-:W-:Y:S01]  /*6b70*/  IMAD R7, R6, 0x8, R15 ;  /* 0x0000000806077824 */ /* 0x000fe200078e020f */
[----:B------:R-:W-:-:S04]  /*6b80*/  ISETP.GE.AND P0, PT, R10, UR44, PT ;  /* 0x0000002c0a007c0c */ /* 0x000fc8000bf06270 */
[----:B-----5:R3:W-:Y:S09]  /*6b90*/  STS.64 [R7], R12 ;  /* 0x0000000c07007388 */ /* 0x0207f20000000a00 */
[----:B------:R-:W-:Y:S05]  /*6ba0*/  @!P0 BRA `(.L_x_154) ;  /* 0xfffffff400208947 */ /* 0x000fea000383ffff */
.L_x_123:
[----:B------:R-:W-:Y:S05]  /*6bb0*/  BSYNC.RECONVERGENT B0 ;  /* 0x0000000000007941 */ /* 0x000fea0003800200 */
.L_x_122:
[----:B------:R-:W-:Y:S01]  /*6bc0*/  ISETP.NE.AND P0, PT, R27, RZ, PT ;  /* 0x000000ff1b00720c */ /* 0x000fe20003f05270 */
[----:B------:R-:W-:-:S12]  /*6bd0*/  BSSY.RECONVERGENT B6, `(.L_x_155) ;  /* 0x0000170000067945 */ /* 0x000fd80003800200 */
[----:B------:R-:W-:Y:S05]  /*6be0*/  @!P0 BRA `(.L_x_156) ;  /* 0x0000001400b88947 */ /* 0x000fea0003800000 */
[----:B------:R-:W-:Y:S01]  /*6bf0*/  UISETP.GE.U32.AND UP0, UPT, UR44, 0x4, UPT ;  /* 0x000000042c00788c */ /* 0x000fe2000bf06070 */
[----:B------:R-:W-:-:S08]  /*6c00*/  IMAD.MOV.U32 R29, RZ, RZ, RZ ;  /* 0x000000ffff1d7224 */ /* 0x000fd000078e00ff */
[----:B------:R-:W-:Y:S05]  /*6c10*/  BRA.U !UP0, `(.L_x_157) ;  /* 0x0000000d08447547 */ /* 0x000fea000b800000 */
[----:B------:R-:W4:Y:S01]  /*6c20*/  S2UR UR5, SR_CgaCtaId ;  /* 0x00000000000579c3 */ /* 0x000f220000008800 */
[----:B------:R-:W-:Y:S01]  /*6c30*/  UMOV UR4, 0x400 ;  /* 0x0000040000047882 */ /* 0x000fe20000000000 */
[----:B------:R-:W-:Y:S01]  /*6c40*/  BSSY.RECONVERGENT B7, `(.L_x_158) ;  /* 0x00000cd000077945 */ /* 0x000fe20003800200 */
[----:B------:R-:W-:Y:S01]  /*6c50*/  UIADD3 UR4, UPT, UPT, UR4, 0x10, URZ ;  /* 0x0000001004047890 */ /* 0x000fe2000fffe0ff */
[----:B------:R-:W-:Y:S01]  /*6c60*/  MOV R29, 0x2 ;  /* 0x00000002001d7802 */ /* 0x000fe20000000f00 */
[----:B0-----:R-:W-:Y:S02]  /*6c70*/  IMAD.U32 R2, RZ, RZ, UR48 ;  /* 0x00000030ff027e24 */ /* 0x001fe4000f8e00ff */
[----:B----4-:R-:W-:-:S04]  /*6c80*/  ULEA UR4, UR5, UR4, 0x18 ;  /* 0x0000000405047291 */ /* 0x010fc8000f8ec0ff */
[----:B------:R-:W-:-:S06]  /*6c90*/  UIADD3 UR4, UPT, UPT, UR4, 0x10, URZ ;  /* 0x0000001004047890 */ /* 0x000fcc000fffe0ff */
[----:B------:R-:W-:-:S07]  /*6ca0*/  IMAD.U32 R16, RZ, RZ, UR4 ;  /* 0x00000004ff107e24 */ /* 0x000fce000f8e00ff */
.L_x_171:
[----:B-1----:R-:W0:Y:S01]  /*6cb0*/  LDS.64 R8, [R16+-0x10] ;  /* 0xfffff00010087984 */ /* 0x002e220000000a00 */
[----:B------:R-:W-:Y:S01]  /*6cc0*/  MOV R0, 0x0 ;  /* 0x0000000000007802 */ /* 0x000fe20000000f00 */
[----:B------:R-:W2:Y:S01]  /*6cd0*/  LDCU.64 UR4, c[0x4][0x10] ;  /* 0x01000200ff0477ac */ /* 0x000ea20008000a00 */
[----:B------:R-:W-:Y:S02]  /*6ce0*/  VIADD R2, R2, 0x4 ;  /* 0x0000000402027836 */ /* 0x000fe40000000000 */
[----:B------:R1:W4:Y:S01]  /*6cf0*/  LDC.64 R10, c[0x4][R0] ;  /* 0x01000000000a7b82 */ /* 0x0003220000000a00 */
[----:B------:R-:W-:Y:S02]  /*6d00*/  IMAD.U32 R6, RZ, RZ, UR38 ;  /* 0x00000026ff067e24 */ /* 0x000fe4000f8e00ff */
[----:B------:R-:W-:Y:S01]  /*6d10*/  ISETP.NE.AND P0, PT, R2, RZ, PT ;  /* 0x000000ff0200720c */ /* 0x000fe20003f05270 */
[----:B---3--:R-:W-:-:S03]  /*6d20*/  IMAD.U32 R7, RZ, RZ, UR39 ;  /* 0x00000027ff077e24 */ /* 0x008fc6000f8e00ff */
[----:B------:R-:W-:Y:S02]  /*6d30*/  P2R R30, PR, RZ, 0x1 ;  /* 0x00000001ff1e7803 */ /* 0x000fe40000000000 */
[----:B--2---:R-:W-:Y:S01]  /*6d40*/  MOV R4, UR4 ;  /* 0x0000000400047c02 */ /* 0x004fe20008000f00 */
[----:B------:R-:W-:Y:S01]  /*6d50*/  IMAD.U32 R5, RZ, RZ, UR5 ;  /* 0x00000005ff057e24 */ /* 0x000fe2000f8e00ff */
[----:B0-----:R1:W-:Y:S06]  /*6d60*/  STL.64 [R1], R8 ;  /* 0x0000000801007387 */ /* 0x0013ec0000100a00 */
[----:B------:R-:W-:-:S07]  /*6d70*/  LEPC R20, `(.L_x_159) ;  /* 0x000000001014794e */ /* 0x000fce0000000000 */
[----:B-1--4-:R-:W-:Y:S05]  /*6d80*/  CALL.ABS.NOINC R10 ;  /* 0x000000000a007343 */ /* 0x012fea0003c00000 */
.L_x_159:
[----:B------:R-:W-:Y:S01]  /*6d90*/  IABS R6, UR41 ;  /* 0x0000002900067c13 */ /* 0x000fe20008000000 */
[----:B------:R-:W-:Y:S01]  /*6da0*/  VIADD R0, R29, 0xffffffff ;  /* 0xffffffff1d007836 */ /* 0x000fe20000000000 */
[----:B------:R-:W-:Y:S01]  /*6db0*/  IABS R4, UR41 ;  /* 0x0000002900047c13 */ /* 0x000fe20008000000 */
[----:B------:R-:W-:Y:S01]  /*6dc0*/  BSSY.RECONVERGENT B8, `(.L_x_160) ;  /* 0x0000021000087945 */ /* 0x000fe20003800200 */
[----:B------:R-:W0:Y:S01]  /*6dd0*/  I2F.RP R3, R6 ;  /* 0x0000000600037306 */ /* 0x000e220000209400 */
[----:B------:R-:W-:Y:S02]  /*6de0*/  ISETP.NE.AND P2, PT, RZ, UR41, PT ;  /* 0x00000029ff007c0c */ /* 0x000fe4000bf45270 */
[----:B------:R-:W-:Y:S02]  /*6df0*/  IMAD.MOV R9, RZ, RZ, -R4 ;  /* 0x000000ffff097224 */ /* 0x000fe400078e0a04 */
[----:B------:R-:W-:Y:S01]  /*6e00*/  HFMA2 R4, -RZ, RZ, 0, 0 ;  /* 0x00000000ff047431 */ /* 0x000fe200000001ff */
[----:B------:R-:W-:-:S02]  /*6e10*/  IABS R8, R0 ;  /* 0x0000000000087213 */ /* 0x000fc40000000000 */
[----:B------:R-:W-:Y:S01]  /*6e20*/  ISETP.GE.AND P1, PT, R0, RZ, PT ;  /* 0x000000ff0000720c */ /* 0x000fe20003f26270 */
[----:B0-----:R-:W0:Y:S02]  /*6e30*/  MUFU.RCP R3, R3 ;  /* 0x0000000300037308 */ /* 0x001e240000001000 */
[----:B0-----:R-:W-:-:S06]  /*6e40*/  IADD3 R5, PT, PT, R3, 0xffffffe, RZ ;  /* 0x0ffffffe03057810 */ /* 0x001fcc0007ffe0ff */
[----:B------:R-:W0:Y:S02]  /*6e50*/  F2I.FTZ.U32.TRUNC.NTZ R5, R5 ;  /* 0x0000000500057305 */ /* 0x000e24000021f000 */
[----:B0-----:R-:W-:-:S04]  /*6e60*/  IMAD.MOV R7, RZ, RZ, -R5 ;  /* 0x000000ffff077224 */ /* 0x001fc800078e0a05 */
[----:B------:R-:W-:-:S04]  /*6e70*/  IMAD R7, R7, R6, RZ ;  /* 0x0000000607077224 */ /* 0x000fc800078e02ff */
[----:B------:R-:W-:-:S04]  /*6e80*/  IMAD.HI.U32 R3, R5, R7, R4 ;  /* 0x0000000705037227 */ /* 0x000fc800078e0004 */
[----:B------:R-:W-:Y:S02]  /*6e90*/  IMAD.MOV.U32 R4, RZ, RZ, R8 ;  /* 0x000000ffff047224 */ /* 0x000fe400078e0008 */
[----:B------:R-:W-:Y:S02]  /*6ea0*/  IMAD.MOV.U32 R5, RZ, RZ, R9 ;  /* 0x000000ffff057224 */ /* 0x000fe400078e0009 */
[----:B------:R-:W-:-:S04]  /*6eb0*/  IMAD.HI.U32 R3, R3, R4, RZ ;  /* 0x0000000403037227 */ /* 0x000fc800078e00ff */
[----:B------:R-:W-:-:S05]  /*6ec0*/  IMAD R3, R3, R5, R4 ;  /* 0x0000000503037224 */ /* 0x000fca00078e0204 */
[----:B------:R-:W-:-:S13]  /*6ed0*/  ISETP.GT.U32.AND P0, PT, R6, R3, PT ;  /* 0x000000030600720c */ /* 0x000fda0003f04070 */
[----:B------:R-:W-:-:S05]  /*6ee0*/  @!P0 IMAD.IADD R3, R3, 0x1, -R6 ;  /* 0x0000000103038824 */ /* 0x000fca00078e0a06 */
[----:B------:R-:W-:-:S13]  /*6ef0*/  ISETP.GT.U32.AND P0, PT, R6, R3, PT ;  /* 0x000000030600720c */ /* 0x000fda0003f04070 */
[----:B------:R-:W-:-:S05]  /*6f00*/  @!P0 IADD3 R3, PT, PT, R3, -R6, RZ ;  /* 0x8000000603038210 */ /* 0x000fca0007ffe0ff */
[----:B------:R-:W-:Y:S01]  /*6f10*/  @!P1 IMAD.MOV R3, RZ, RZ, -R3 ;  /* 0x000000ffff039224 */ /* 0x000fe200078e0a03 */
[----:B------:R-:W-:-:S04]  /*6f20*/  @!P2 LOP3.LUT R3, RZ, UR41, RZ, 0x33, !PT ;  /* 0x00000029ff03ac12 */ /* 0x000fc8000f8e33ff */
[----:B------:R-:W-:-:S13]  /*6f30*/  ISETP.NE.AND P0, PT, R3, RZ, PT ;  /* 0x000000ff0300720c */ /* 0x000fda0003f05270 */
[----:B------:R-:W-:Y:S05]  /*6f40*/  @P0 BRA `(.L_x_161) ;  /* 0x0000000000200947 */ /* 0x000fea0003800000 */
        /* <DEDUP_REMOVED lines=8> */
.L_x_161:
[----:B------:R-:W-:Y:S05]  /*6fd0*/  BSYNC.RECONVERGENT B8 ;  /* 0x0000000000087941 */ /* 0x000fea0003800200 */
.L_x_160:
[----:B------:R-:W0:Y:S01]  /*6fe0*/  LDS.64 R8, [R16+-0x8] ;  /* 0xfffff80010087984 */ /* 0x000e220000000a00 */
[----:B------:R-:W-:Y:S01]  /*6ff0*/  MOV R0, 0x0 ;  /* 0x0000000000007802 */ /* 0x000fe20000000f00 */
[----:B------:R-:W1:Y:S01]  /*7000*/  LDCU.64 UR4, c[0x4][0x10] ;  /* 0x01000200ff0477ac */ /* 0x000e620008000a00 */
[----:B------:R-:W-:Y:S02]  /*7010*/  IMAD.U32 R6, RZ, RZ, UR38 ;  /* 0x00000026ff067e24 */ /* 0x000fe4000f8e00ff */
[----:B------:R2:W3:Y:S01]  /*7020*/  LDC.64 R10, c[0x4][R0] ;  /* 0x01000000000a7b82 */ /* 0x0004e20000000a00 */
[----:B------:R-:W-:Y:S01]  /*7030*/  IMAD.U32 R7, RZ, RZ, UR39 ;  /* 0x00000027ff077e24 */ /* 0x000fe2000f8e00ff */
[----:B-1----:R-:W-:Y:S01]  /*7040*/  MOV R4, UR4 ;  /* 0x0000000400047c02 */ /* 0x002fe20008000f00 */
[----:B------:R-:W-:Y:S01]  /*7050*/  IMAD.U32 R5, RZ, RZ, UR5 ;  /* 0x00000005ff057e24 */ /* 0x000fe2000f8e00ff */
[----:B0-----:R2:W-:Y:S06]  /*7060*/  STL.64 [R1], R8 ;  /* 0x0000000801007387 */ /* 0x0015ec0000100a00 */
[----:B------:R-:W-:-:S07]  /*7070*/  LEPC R20, `(.L_x_162) ;  /* 0x000000001014794e */ /* 0x000fce0000000000 */
[----:B--23--:R-:W-:Y:S05]  /*7080*/  CALL.ABS.NOINC R10 ;  /* 0x000000000a007343 */ /* 0x00cfea0003c00000 */
.L_x_162:
[----:B------:R-:W-:Y:S01]  /*7090*/  IABS R7, UR41 ;  /* 0x0000002900077c13 */ /* 0x000fe20008000000 */
[----:B------:R-:W-:Y:S01]  /*70a0*/  BSSY.RECONVERGENT B8, `(.L_x_163) ;  /* 0x0000022000087945 */ /* 0x000fe20003800200 */
[----:B------:R-:W-:Y:S02]  /*70b0*/  IABS R9, UR41 ;  /* 0x0000002900097c13 */ /* 0x000fe40008000000 */
[----:B------:R-:W0:Y:S01]  /*70c0*/  I2F.RP R0, R7 ;  /* 0x0000000700007306 */ /* 0x000e220000209400 */
[----:B------:R-:W-:Y:S02]  /*70d0*/  IABS R8, R29 ;  /* 0x0000001d00087213 */ /* 0x000fe40000000000 */
[----:B------:R-:W-:Y:S01]  /*70e0*/  IMAD.MOV R9, RZ, RZ, -R9 ;  /* 0x000000ffff097224 */ /* 0x000fe200078e0a09 */
[----:B------:R-:W-:Y:S02]  /*70f0*/  ISETP.GE.AND P1, PT, R29, RZ, PT ;  /* 0x000000ff1d00720c */ /* 0x000fe40003f26270 */
[----:B------:R-:W-:-:S02]  /*7100*/  ISETP.NE.AND P2, PT, RZ, UR41, PT ;  /* 0x00000029ff007c0c */ /* 0x000fc4000bf45270 */
[----:B0-----:R-:W0:Y:S02]  /*7110*/  MUFU.RCP R0, R0 ;  /* 0x0000000000007308 */ /* 0x001e240000001000 */
[----:B0-----:R-:W-:-:S06]  /*7120*/  IADD3 R4, PT, PT, R0, 0xffffffe, RZ ;  /* 0x0ffffffe00047810 */ /* 0x001fcc0007ffe0ff */
[----:B------:R0:W1:Y:S02]  /*7130*/  F2I.FTZ.U32.TRUNC.NTZ R5, R4 ;  /* 0x0000000400057305 */ /* 0x000064000021f000 */
[----:B0-----:R-:W-:Y:S02]  /*7140*/  IMAD.MOV.U32 R4, RZ, RZ, RZ ;  /* 0x000000ffff047224 */ /* 0x001fe400078e00ff */
[----:B-1----:R-:W-:-:S04]  /*7150*/  IMAD.MOV R6, RZ, RZ, -R5 ;  /* 0x000000ffff067224 */ /* 0x002fc800078e0a05 */
[----:B------:R-:W-:-:S04]  /*7160*/  IMAD R3, R6, R7, RZ ;  /* 0x0000000706037224 */ /* 0x000fc800078e02ff */
[----:B------:R-:W-:Y:S01]  /*7170*/  IMAD.HI.U32 R6, R5, R3, R4 ;  /* 0x0000000305067227 */ /* 0x000fe200078e0004 */
[----:B------:R-:W-:-:S03]  /*7180*/  MOV R3, R8 ;  /* 0x0000000800037202 */ /* 0x000fc60000000f00 */
[----:B------:R-:W-:Y:S02]  /*7190*/  IMAD.MOV.U32 R5, RZ, RZ, R9 ;  /* 0x000000ffff057224 */ /* 0x000fe400078e0009 */
[----:B------:R-:W-:-:S04]  /*71a0*/  IMAD.HI.U32 R0, R6, R3, RZ ;  /* 0x0000000306007227 */ /* 0x000fc800078e00ff */
[----:B------:R-:W-:-:S05]  /*71b0*/  IMAD R0, R0, R5, R3 ;  /* 0x0000000500007224 */ /* 0x000fca00078e0203 */
[----:B------:R-:W-:-:S13]  /*71c0*/  ISETP.GT.U32.AND P0, PT, R7, R0, PT ;  /* 0x000000000700720c */ /* 0x000fda0003f04070 */
[----:B------:R-:W-:-:S05]  /*71d0*/  @!P0 IMAD.IADD R0, R0, 0x1, -R7 ;  /* 0x0000000100008824 */ /* 0x000fca00078e0a07 */
[----:B------:R-:W-:-:S13]  /*71e0*/  ISETP.GT.U32.AND P0, PT, R7, R0, PT ;  /* 0x000000000700720c */ /* 0x000fda0003f04070 */
[----:B------:R-:W-:-:S05]  /*71f0*/  @!P0 IMAD.IADD R0, R0, 0x1, -R7 ;  /* 0x0000000100008824 */ /* 0x000fca00078e0a07 */
[----:B------:R-:W-:Y:S02]  /*7200*/  @!P1 IADD3 R0, PT, PT, -R0, RZ, RZ ;  /* 0x000000ff00009210 */ /* 0x000fe40007ffe1ff */
        /* <DEDUP_REMOVED lines=11> */
.L_x_164:
[----:B------:R-:W-:Y:S05]  /*72c0*/  BSYNC.RECONVERGENT B8 ;  /* 0x0000000000087941 */ /* 0x000fea0003800200 */
.L_x_163:
[----:B------:R-:W0:Y:S01]  /*72d0*/  LDS.64 R8, [R16] ;  /* 0x0000000010087984 */ /* 0x000e220000000a00 */
[----:B------:R-:W-:Y:S01]  /*72e0*/  MOV R0, 0x0 ;  /* 0x0000000000007802 */ /* 0x000fe20000000f00 */
[----:B------:R-:W1:Y:S01]  /*72f0*/  LDCU.64 UR4, c[0x4][0x10] ;  /* 0x01000200ff0477ac */ /* 0x000e620008000a00 */
[----:B------:R-:W-:Y:S02]  /*7300*/  IMAD.U32 R6, RZ, RZ, UR38 ;  /* 0x00000026ff067e24 */ /* 0x000fe4000f8e00ff */
[----:B------:R2:W3:Y:S01]  /*7310*/  LDC.64 R10, c[0x4][R0] ;  /* 0x01000000000a7b82 */ /* 0x0004e20000000a00 */
[----:B------:R-:W-:Y:S02]  /*7320*/  IMAD.U32 R7, RZ, RZ, UR39 ;  /* 0x00000027ff077e24 */ /* 0x000fe4000f8e00ff */
[----:B-1----:R-:W-:Y:S01]  /*7330*/  IMAD.U32 R4, RZ, RZ, UR4 ;  /* 0x00000004ff047e24 */ /* 0x002fe2000f8e00ff */
[----:B------:R-:W-:Y:S01]  /*7340*/  MOV R5, UR5 ;  /* 0x0000000500057c02 */ /* 0x000fe20008000f00 */
[----:B0-----:R2:W-:Y:S06]  /*7350*/  STL.64 [R1], R8 ;  /* 0x0000000801007387 */ /* 0x0015ec0000100a00 */
[----:B------:R-:W-:-:S07]  /*7360*/  LEPC R20, `(.L_x_165) ;  /* 0x000000001014794e */ /* 0x000fce0000000000 */
[----:B--23--:R-:W-:Y:S05]  /*7370*/  CALL.ABS.NOINC R10 ;  /* 0x000000000a007343 */ /* 0x00cfea0003c00000 */
.L_x_165:
[----:B------:R-:W-:Y:S01]  /*7380*/  IABS R6, UR41 ;  /* 0x0000002900067c13 */ /* 0x000fe20008000000 */
[----:B------:R-:W-:Y:S01]  /*7390*/  VIADD R0, R29, 0x1 ;  /* 0x000000011d007836 */ /* 0x000fe20000000000 */
[----:B------:R-:W-:Y:S01]  /*73a0*/  IABS R4, UR41 ;  /* 0x0000002900047c13 */ /* 0x000fe20008000000 */
[----:B------:R-:W-:Y:S01]  /*73b0*/  BSSY.RECONVERGENT B8, `(.L_x_166) ;  /* 0x0000021000087945 */ /* 0x000fe20003800200 */
[----:B------:R-:W0:Y:S01]  /*73c0*/  I2F.RP R3, R6 ;  /* 0x0000000600037306 */ /* 0x000e220000209400 */
[----:B------:R-:W-:Y:S02]  /*73d0*/  ISETP.NE.AND P2, PT, RZ, UR41, PT ;  /* 0x00000029ff007c0c */ /* 0x000fe4000bf45270 */
[----:B------:R-:W-:Y:S01]  /*73e0*/  IMAD.MOV R9, RZ, RZ, -R4 ;  /* 0x000000ffff097224 */ /* 0x000fe200078e0a04 */
[----:B------:R-:W-:Y:S01]  /*73f0*/  IABS R8, R0 ;  /* 0x0000000000087213 */ /* 0x000fe20000000000 */
[----:B------:R-:W-:Y:S01]  /*7400*/  IMAD.MOV.U32 R4, RZ, RZ, RZ ;  /* 0x000000ffff047224 */ /* 0x000fe200078e00ff */
[----:B------:R-:W-:-:S02]  /*7410*/  ISETP.GE.AND P1, PT, R0, RZ, PT ;  /* 0x000000ff0000720c */ /* 0x000fc40003f26270 */
[----:B0-----:R-:W0:Y:S02]  /*7420*/  MUFU.RCP R3, R3 ;  /* 0x0000000300037308 */ /* 0x001e240000001000 */
[----:B0-----:R-:W-:-:S06]  /*7430*/  VIADD R5, R3, 0xffffffe ;  /* 0x0ffffffe03057836 */ /* 0x001fcc0000000000 */
[----:B------:R-:W0:Y:S02]  /*7440*/  F2I.FTZ.U32.TRUNC.NTZ R5, R5 ;  /* 0x0000000500057305 */ /* 0x000e24000021f000 */
[----:B0-----:R-:W-:-:S05]  /*7450*/  IADD3 R7, PT, PT, RZ, -R5, RZ ;  /* 0x80000005ff077210 */ /* 0x001fca0007ffe0ff */
        /* <DEDUP_REMOVED lines=22> */
.L_x_167:
[----:B------:R-:W-:Y:S05]  /*75c0*/  BSYNC.RECONVERGENT B8 ;  /* 0x0000000000087941 */ /* 0x000fea0003800200 */
.L_x_166:
[----:B------:R-:W0:Y:S01]  /*75d0*/  LDS.64 R8, [R16+0x8] ;  /* 0x0000080010087984 */ /* 0x000e220000000a00 */
        /* <DEDUP_REMOVED lines=10> */
.L_x_168:
        /* <DEDUP_REMOVED lines=36> */
.L_x_170:
[----:B------:R-:W-:Y:S05]  /*78c0*/  BSYNC.RECONVERGENT B8 ;  /* 0x0000000000087941 */ /* 0x000fea0003800200 */
.L_x_169:
[----:B------:R-:W-:Y:S01]  /*78d0*/  ISETP.NE.AND P6, PT, R30, RZ, PT ;  /* 0x000000ff1e00720c */ /* 0x000fe20003fc5270 */
[----:B------:R-:W-:Y:S01]  /*78e0*/  VIADD R29, R29, 0x4 ;  /* 0x000000041d1d7836 */ /* 0x000fe20000000000 */
[----:B------:R-:W-:-:S11]  /*78f0*/  IADD3 R16, PT, PT, R16, 0x20, RZ ;  /* 0x0000002010107810 */ /* 0x000fd60007ffe0ff */
[----:B------:R-:W-:Y:S05]  /*7900*/  @P6 BRA `(.L_x_171) ;  /* 0xfffffff000e86947 */ /* 0x000fea000383ffff */
[----:B------:R-:W-:Y:S05]  /*7910*/  BSYNC.RECONVERGENT B7 ;  /* 0x0000000000077941 */ /* 0x000fea0003800200 */
.L_x_158:
[----:B------:R-:W-:-:S07]  /*7920*/  IMAD.U32 R29, RZ, RZ, UR46 ;  /* 0x0000002eff1d7e24 */ /* 0x000fce000f8e00ff */
.L_x_157:
[----:B------:R-:W-:-:S09]  /*7930*/  UISETP.NE.AND UP0, UPT, UR47, URZ, UPT ;  /* 0x000000ff2f00728c */ /* 0x000fd2000bf05270 */
[----:B------:R-:W-:Y:S05]  /*7940*/  BRA.U !UP0, `(.L_x_156) ;  /* 0x0000000908607547 */ /* 0x000fea000b800000 */
[----:B------:R-:W-:-:S09]  /*7950*/  UISETP.NE.AND UP0, UPT, UR47, 0x1, UPT ;  /* 0x000000012f00788c */ /* 0x000fd2000bf05270 */
[----:B------:R-:W-:Y:S05]  /*7960*/  BRA.U !UP0, `(.L_x_172) ;  /* 0x0000000508847547 */ /* 0x000fea000b800000 */
[----:B------:R-:W4:Y:S01]  /*7970*/  S2UR UR5, SR_CgaCtaId ;  /* 0x00000000000579c3 */ /* 0x000f220000008800 */
[----:B------:R-:W-:Y:S01]  /*7980*/  UMOV UR4, 0x400 ;  /* 0x0000040000047882 */ /* 0x000fe20000000000 */
[----:B------:R-:W-:Y:S01]  /*7990*/  MOV R0, 0x0 ;  /* 0x0000000000007802 */ /* 0x000fe20000000f00 */
[----:B------:R-:W-:Y:S01]  /*79a0*/  UIADD3 UR4, UPT, UPT, UR4, 0x10, URZ ;  /* 0x0000001004047890 */ /* 0x000fe2000fffe0ff */
[----:B0-----:R-:W-:Y:S01]  /*79b0*/  MOV R6, UR38 ;  /* 0x0000002600067c02 */ /* 0x001fe20008000f00 */
[----:B---3--:R-:W-:-:S03]  /*79c0*/  IMAD.U32 R7, RZ, RZ, UR39 ;  /* 0x00000027ff077e24 */ /* 0x008fc6000f8e00ff */
[----:B-1----:R0:W1:Y:S01]  /*79d0*/  LDC.64 R8, c[0x4][R0] ;  /* 0x0100000000087b82 */ /* 0x0020620000000a00 */
[----:B----4-:R-:W-:-:S06]  /*79e0*/  ULEA UR4, UR5, UR4, 0x18 ;  /* 0x0000000405047291 */ /* 0x010fcc000f8ec0ff */
[----:B------:R-:W-:-:S05]  /*79f0*/  LEA R16, R29, UR4, 0x3 ;  /* 0x000000041d107c11 */ /* 0x000fca000f8e18ff */
[----:B------:R-:W3:Y:S01]  /*7a00*/  LDS.64 R2, [R16] ;  /* 0x0000000010027984 */ /* 0x000ee20000000a00 */
[----:B------:R-:W2:Y:S02]  /*7a10*/  LDCU.64 UR4, c[0x4][0x10] ;  /* 0x01000200ff0477ac */ /* 0x000ea40008000a00 */
[----:B--2---:R-:W-:Y:S02]  /*7a20*/  IMAD.U32 R4, RZ, RZ, UR4 ;  /* 0x00000004ff047e24 */ /* 0x004fe4000f8e00ff */
[----:B------:R-:W-:Y:S01]  /*7a30*/  IMAD.U32 R5, RZ, RZ, UR5 ;  /* 0x00000005ff057e24 */ /* 0x000fe2000f8e00ff */
[----:B-1-3--:R0:W-:Y:S06]  /*7a40*/  STL.64 [R1], R2 ;  /* 0x0000000201007387 */ /* 0x00a1ec0000100a00 */
[----:B------:R-:W-:-:S07]  /*7a50*/  LEPC R20, `(.L_x_173) ;  /* 0x000000001014794e */ /* 0x000fce0000000000 */
[----:B0-----:R-:W-:Y:S05]  /*7a60*/  CALL.ABS.NOINC R8 ;  /* 0x0000000008007343 */ /* 0x001fea0003c00000 */
.L_x_173:
[----:B------:R-:W-:Y:S02]  /*7a70*/  IABS R5, UR41 ;  /* 0x0000002900057c13 */ /* 0x000fe40008000000 */
[----:B------:R-:W-:Y:S02]  /*7a80*/  IADD3 R0, PT, PT, R29, 0x1, RZ ;  /* 0x000000011d007810 */ /* 0x000fe40007ffe0ff */
[----:B------:R-:W0:Y:S01]  /*7a90*/  I2F.RP R4, R5 ;  /* 0x0000000500047306 */ /* 0x000e220000209400 */
[----:B------:R-:W-:Y:S02]  /*7aa0*/  IABS R8, UR41 ;  /* 0x0000002900087c13 */ /* 0x000fe40008000000 */
[----:B------:R-:W-:Y:S02]  /*7ab0*/  ISETP.GE.AND P1, PT, R0, RZ, PT ;  /* 0x000000ff0000720c */ /* 0x000fe40003f26270 */
[----:B------:R-:W-:Y:S01]  /*7ac0*/  ISETP.NE.AND P2, PT, RZ, UR41, PT ;  /* 0x00000029ff007c0c */ /* 0x000fe2000bf45270 */
[----:B------:R-:W-:-:S02]  /*7ad0*/  IMAD.MOV R8, RZ, RZ, -R8 ;  /* 0x000000ffff087224 */ /* 0x000fc400078e0a08 */
[----:B0-----:R-:W0:Y:S02]  /*7ae0*/  MUFU.RCP R4, R4 ;  /* 0x0000000400047308 */ /* 0x001e240000001000 */
[----:B0-----:R-:W-:-:S06]  /*7af0*/  VIADD R2, R4, 0xffffffe ;  /* 0x0ffffffe04027836 */ /* 0x001fcc0000000000 */
[----:B------:R0:W1:Y:S02]  /*7b00*/  F2I.FTZ.U32.TRUNC.NTZ R3, R2 ;  /* 0x0000000200037305 */ /* 0x000064000021f000 */
[----:B0-----:R-:W-:Y:S02]  /*7b10*/  IMAD.MOV.U32 R2, RZ, RZ, RZ ;  /* 0x000000ffff027224 */ /* 0x001fe400078e00ff */
[----:B-1----:R-:W-:-:S04]  /*7b20*/  IMAD.MOV R6, RZ, RZ, -R3 ;  /* 0x000000ffff067224 */ /* 0x002fc800078e0a03 */
[----:B------:R-:W-:Y:S01]  /*7b30*/  IMAD R7, R6, R5, RZ ;  /* 0x0000000506077224 */ /* 0x000fe200078e02ff */
[----:B------:R-:W-:-:S03]  /*7b40*/  IABS R6, R0 ;  /* 0x0000000000067213 */ /* 0x000fc60000000000 */
[----:B------:R-:W-:-:S04]  /*7b50*/  IMAD.HI.U32 R4, R3, R7, R2 ;  /* 0x0000000703047227 */ /* 0x000fc800078e0002 */
[----:B------:R-:W-:Y:S01]  /*7b60*/  IMAD.MOV.U32 R3, RZ, RZ, R6 ;  /* 0x000000ffff037224 */ /* 0x000fe200078e0006 */
[----:B------:R-:W-:-:S03]  /*7b70*/  MOV R6, R8 ;  /* 0x0000000800067202 */ /* 0x000fc60000000f00 */
[----:B------:R-:W-:-:S04]  /*7b80*/  IMAD.HI.U32 R2, R4, R3, RZ ;  /* 0x0000000304027227 */ /* 0x000fc800078e00ff */
[----:B------:R-:W-:-:S05]  /*7b90*/  IMAD R2, R2, R6, R3 ;  /* 0x0000000602027224 */ /* 0x000fca00078e0203 */
[----:B------:R-:W-:-:S13]  /*7ba0*/  ISETP.GT.U32.AND P0, PT, R5, R2, PT ;  /* 0x000000020500720c */ /* 0x000fda0003f04070 */
[----:B------:R-:W-:-:S05]  /*7bb0*/  @!P0 IMAD.IADD R2, R2, 0x1, -R5 ;  /* 0x0000000102028824 */ /* 0x000fca00078e0a05 */
[----:B------:R-:W-:-:S13]  /*7bc0*/  ISETP.GT.U32.AND P0, PT, R5, R2, PT ;  /* 0x000000020500720c */ /* 0x000fda0003f04070 */
[----:B------:R-:W-:-:S04]  /*7bd0*/  @!P0 IMAD.IADD R2, R2, 0x1, -R5 ;  /* 0x0000000102028824 */ /* 0x000fc800078e0a05 */
        /* <DEDUP_REMOVED lines=8> */
[----:B0-----:R-:W-:Y:S01]  /*7c60*/  MOV R4, UR4 ;  /* 0x0000000400047c02 */ /* 0x001fe20008000f00 */
[----:B-1----:R-:W-:-:S07]  /*7c70*/  IMAD.U32 R5, RZ, RZ, UR5 ;  /* 0x00000005ff057e24 */ /* 0x002fce000f8e00ff */
[----:B------:R-:W-:-:S07]  /*7c80*/  LEPC R20, `(.L_x_174) ;  /* 0x000000001014794e */ /* 0x000fce0000000000 */
[----:B--2---:R-:W-:Y:S05]  /*7c90*/  CALL.ABS.NOINC R2 ;  /* 0x0000000002007343 */ /* 0x004fea0003c00000 */
.L_x_174:
[----:B------:R-:W0:Y:S01]  /*7ca0*/  LDS.64 R2, [R16+0x8] ;  /* 0x0000080010027984 */ /* 0x000e220000000a00 */
[----:B------:R-:W-:Y:S01]  /*7cb0*/  MOV R0, 0x0 ;  /* 0x0000000000007802 */ /* 0x000fe20000000f00 */
[----:B------:R-:W1:Y:S01]  /*7cc0*/  LDCU.64 UR4, c[0x4][0x10] ;  /* 0x01000200ff0477ac */ /* 0x000e620008000a00 */
[----:B------:R-:W-:Y:S01]  /*7cd0*/  MOV R6, UR38 ;  /* 0x0000002600067c02 */ /* 0x000fe20008000f00 */
[----:B------:R-:W-:Y:S01]  /*7ce0*/  IMAD.U32 R7, RZ, RZ, UR39 ;  /* 0x00000027ff077e24 */ /* 0x000fe2000f8e00ff */
[----:B------:R2:W3:Y:S01]  /*7cf0*/  LDC.64 R8, c[0x4][R0] ;  /* 0x0100000000087b82 */ /* 0x0004e20000000a00 */
[----:B-1----:R-:W-:Y:S02]  /*7d00*/  IMAD.U32 R4, RZ, RZ, UR4 ;  /* 0x00000004ff047e24 */ /* 0x002fe4000f8e00ff */
[----:B------:R-:W-:Y:S01]  /*7d10*/  IMAD.U32 R5, RZ, RZ, UR5 ;  /* 0x00000005ff057e24 */ /* 0x000fe2000f8e00ff */
[----:B0-----:R2:W-:Y:S06]  /*7d20*/  STL.64 [R1], R2 ;  /* 0x0000000201007387 */ /* 0x0015ec0000100a00 */
[----:B------:R-:W-:-:S07]  /*7d30*/  LEPC R20, `(.L_x_175) ;  /* 0x000000001014794e */ /* 0x000fce0000000000 */
[----:B--23--:R-:W-:Y:S05]  /*7d40*/  CALL.ABS.NOINC R8 ;  /* 0x0000000008007343 */ /* 0x00cfea0003c00000 */
.L_x_175:
        /* <DEDUP_REMOVED lines=14> */
[----:B------:R-:W-:Y:S01]  /*7e30*/  IMAD.HI.U32 R0, R3, R7, R2 ;  /* 0x0000000703007227 */ /* 0x000fe200078e0002 */
[----:B------:R-:W-:-:S03]  /*7e40*/  MOV R2, R6 ;  /* 0x0000000600027202 */ /* 0x000fc60000000f00 */
[----:B------:R-:W-:-:S04]  /*7e50*/  IMAD.MOV.U32 R3, RZ, RZ, R4 ;  /* 0x000000ffff037224 */ /* 0x000fc800078e0004 */
        /* <DEDUP_REMOVED lines=18> */
.L_x_172:
[----:B------:R-:W-:-:S09]  /*7f80*/  ULOP3.LUT UP0, URZ, UR44, 0x1, URZ, 0xc0, !UPT ;  /* 0x000000012cff7892 */ /* 0x000fd2000f80c0ff */
[----:B------:R-:W-:Y:S05]  /*7f90*/  BRA.U !UP0, `(.L_x_156) ;  /* 0x0000000108cc7547 */ /* 0x000fea000b800000 */
[----:B------:R-:W4:Y:S01]  /*7fa0*/  S2UR UR5, SR_CgaCtaId ;  /* 0x00000000000579c3 */ /* 0x000f220000008800 */
[----:B------:R-:W-:Y:S01]  /*7fb0*/  UMOV UR4, 0x400 ;  /* 0x0000040000047882 */ /* 0x000fe20000000000 */
[----:B-1----:R-:W-:Y:S01]  /*7fc0*/  MOV R8, 0x0 ;  /* 0x0000000000087802 */ /* 0x002fe20000000f00 */
[----:B------:R-:W-:Y:S01]  /*7fd0*/  UIADD3 UR4, UPT, UPT, UR4, 0x10, URZ ;  /* 0x0000001004047890 */ /* 0x000fe2000fffe0ff */
[----:B0-----:R-:W-:Y:S01]  /*7fe0*/  MOV R6, UR38 ;  /* 0x0000002600067c02 */ /* 0x001fe20008000f00 */
[----:B---3--:R-:W-:-:S03]  /*7ff0*/  IMAD.U32 R7, RZ, RZ, UR39 ;  /* 0x00000027ff077e24 */ /* 0x008fc6000f8e00ff */
[----:B------:R-:W0:Y:S01]  /*8000*/  LDC.64 R8, c[0x4][R8] ;  /* 0x0100000008087b82 */ /* 0x000e220000000a00 */
[----:B----4-:R-:W-:-:S06]  /*8010*/  ULEA UR4, UR5, UR4, 0x18 ;  /* 0x0000000405047291 */ /* 0x010fcc000f8ec0ff */
[----:B------:R-:W-:-:S05]  /*8020*/  LEA R0, R29, UR4, 0x3 ;  /* 0x000000041d007c11 */ /* 0x000fca000f8e18ff */
[----:B------:R-:W1:Y:S01]  /*8030*/  LDS.64 R2, [R0] ;  /* 0x0000000000027984 */ /* 0x000e620000000a00 */
[----:B------:R-:W2:Y:S02]  /*8040*/  LDCU.64 UR4, c[0x4][0x10] ;  /* 0x01000200ff0477ac */ /* 0x000ea40008000a00 */
[----:B--2---:R-:W-:Y:S02]  /*8050*/  IMAD.U32 R4, RZ, RZ, UR4 ;  /* 0x00000004ff047e24 */ /* 0x004fe4000f8e00ff */
[----:B------:R-:W-:Y:S01]  /*8060*/  IMAD.U32 R5, RZ, RZ, UR5 ;  /* 0x00000005ff057e24 */ /* 0x000fe2000f8e00ff */
[----:B01----:R1:W-:Y:S06]  /*8070*/  STL.64 [R1], R2 ;  /* 0x0000000201007387 */ /* 0x0033ec0000100a00 */
[----:B------:R-:W-:-:S07]  /*8080*/  LEPC R20, `(.L_x_176) ;  /* 0x000000001014794e */ /* 0x000fce0000000000 */
[----:B-1----:R-:W-:Y:S05]  /*8090*/  CALL.ABS.NOINC R8 ;  /* 0x0000000008007343 */ /* 0x002fea0003c00000 */
.L_x_176:
        /* <DEDUP_REMOVED lines=35> */
.L_x_156:
[----:B------:R-:W-:Y:S05]  /*82d0*/  BSYNC.RECONVERGENT B6 ;  /* 0x0000000000067941 */ /* 0x000fea0003800200 */
.L_x_155:
[----:B------:R-:W4:Y:S01]  /*82e0*/  S2UR UR5, SR_CgaCtaId ;  /* 0x00000000000579c3 */ /* 0x000f220000008800 */
[----:B------:R-:W-:Y:S02]  /*82f0*/  UMOV UR4, 0x400 ;  /* 0x0000040000047882 */ /* 0x000fe40000000000 */
[----:B----4-:R-:W-:-:S09]  /*8300*/  ULEA UR4, UR5, UR4, 0x18 ;  /* 0x0000000405047291 */ /* 0x010fd2000f8ec0ff */
[----:B------:R-:W4:Y:S02]  /*8310*/  LDS.U8 R0, [UR4] ;  /* 0x00000004ff007984 */ /* 0x000f240008000000 */
[----:B----4-:R-:W-:-:S13]  /*8320*/  ISETP.NE.AND P0, PT, R0, RZ, PT ;  /* 0x000000ff0000720c */ /* 0x010fda0003f05270 */
[----:B------:R-:W-:Y:S05]  /*8330*/  @P0 BRA `(.L_x_177) ;  /* 0xffffffd0008c0947 */ /* 0x000fea000383ffff */
[----:B------:R-:W-:Y:S05]  /*8340*/  EXIT ;  /* 0x000000000000794d */ /* 0x000fea0003800000 */
        .weak           $__internal_0_$__cuda_sm20_div_rn_f64_full
        .type           $__internal_0_$__cuda_sm20_div_rn_f64_full,@function
        .size           $__internal_0_$__cuda_sm20_div_rn_f64_full,(.L_x_184 - $__internal_0_$__cuda_sm20_div_rn_f64_full)
$__internal_0_$__cuda_sm20_div_rn_f64_full:
[C---:B------:R-:W-:Y:S01]  /*8350*/  FSETP.GEU.AND P0, PT, |R23|.reuse, 1.469367938527859385e-39, PT ;  /* 0x001000001700780b */ /* 0x040fe20003f0e200 */
[----:B------:R-:W-:Y:S01]  /*8360*/  IMAD.MOV.U32 R2, RZ, RZ, R16 ;  /* 0x000000ffff027224 */ /* 0x000fe200078e0010 */
[----:B------:R-:W-:Y:S01]  /*8370*/  LOP3.LUT R17, R23, 0x800fffff, RZ, 0xc0, !PT ;  /* 0x800fffff17117812 */ /* 0x000fe200078ec0ff */
[----:B------:R-:W-:Y:S01]  /*8380*/  IMAD.MOV.U32 R3, RZ, RZ, R23 ;  /* 0x000000ffff037224 */ /* 0x000fe200078e0017 */
[----:B------:R-:W-:Y:S01]  /*8390*/  MOV R26, 0x1 ;  /* 0x00000001001a7802 */ /* 0x000fe20000000f00 */
[----:B------:R-:W-:Y:S01]  /*83a0*/  BSSY.RECONVERGENT B0, `(.L_x_178) ;  /* 0x0000053000007945 */ /* 0x000fe20003800200 */
[----:B------:R-:W-:Y:S02]  /*83b0*/  LOP3.LUT R17, R17, 0x3ff00000, RZ, 0xfc, !PT ;  /* 0x3ff0000011117812 */ /* 0x000fe400078efcff */
[C---:B------:R-:W-:Y:S02]  /*83c0*/  FSETP.GEU.AND P3, PT, |R21|.reuse, 1.469367938527859385e-39, PT ;  /* 0x001000001500780b */ /* 0x040fe40003f6e200 */
[----:B------:R-:W-:-:S02]  /*83d0*/  LOP3.LUT R15, R21, 0x7ff00000, RZ, 0xc0, !PT ;  /* 0x7ff00000150f7812 */ /* 0x000fc400078ec0ff */
[----:B------:R-:W-:Y:S01]  /*83e0*/  LOP3.LUT R32, R23, 0x7ff00000, RZ, 0xc0, !PT ;  /* 0x7ff0000017207812 */ /* 0x000fe200078ec0ff */
[----:B------:R-:W-:Y:S01]  /*83f0*/  @!P0 DMUL R16, R2, 8.98846567431157953865e+307 ;  /* 0x7fe0000002108828 */ /* 0x000fe20000000000 */
[----:B------:R-:W-:Y:S02]  /*8400*/  IMAD.MOV.U32 R23, RZ, RZ, 0x1ca00000 ;  /* 0x1ca00000ff177424 */ /* 0x000fe400078e00ff */
[----:B------:R-:W-:-:S03]  /*8410*/  ISETP.GE.U32.AND P2, PT, R15, R32, PT ;  /* 0x000000200f00720c */ /* 0x000fc60003f46070 */
[----:B------:R-:W0:Y:S02]  /*8420*/  MUFU.RCP64H R27, R17 ;  /* 0x00000011001b7308 */ /* 0x000e240000001800 */
[----:B------:R-:W-:Y:S02]  /*8430*/  @!P3 LOP3.LUT R28, R3, 0x7ff00000, RZ, 0xc0, !PT ;  /* 0x7ff00000031cb812 */ /* 0x000fe400078ec0ff */
[----:B------:R-:W-:Y:S02]  /*8440*/  @!P0 LOP3.LUT R32, R17, 0x7ff00000, RZ, 0xc0, !PT ;  /* 0x7ff0000011208812 */ /* 0x000fe400078ec0ff */
[----:B------:R-:W-:-:S04]  /*8450*/  @!P3 ISETP.GE.U32.AND P4, PT, R15, R28, PT ;  /* 0x0000001c0f00b20c */ /* 0x000fc80003f86070 */
[----:B------:R-:W-:-:S04]  /*8460*/  @!P3 SEL R29, R23, 0x63400000, !P4 ;  /* 0x63400000171db807 */ /* 0x000fc80006000000 */
[----:B------:R-:W-:Y:S01]  /*8470*/  @!P3 LOP3.LUT R30, R29, 0x80000000, R21, 0xf8, !PT ;  /* 0x800000001d1eb812 */ /* 0x000fe200078ef815 */
[----:B0-----:R-:W-:-:S03]  /*8480*/  DFMA R24, R26, -R16, 1 ;  /* 0x3ff000001a18742b */ /* 0x001fc60000000810 */
[----:B------:R-:W-:Y:S01]  /*8490*/  @!P3 LOP3.LUT R31, R30, 0x100000, RZ, 0xfc, !PT ;  /* 0x001000001e1fb812 */ /* 0x000fe200078efcff */
[----:B------:R-:W-:-:S04]  /*84a0*/  @!P3 IMAD.MOV.U32 R30, RZ, RZ, RZ ;  /* 0x000000ffff1eb224 */ /* 0x000fc800078e00ff */
[----:B------:R-:W-:-:S08]  /*84b0*/  DFMA R24, R24, R24, R24 ;  /* 0x000000181818722b */ /* 0x000fd00000000018 */
[----:B------:R-:W-:Y:S01]  /*84c0*/  DFMA R26, R26, R24, R26 ;  /* 0x000000181a1a722b */ /* 0x000fe2000000001a */
[----:B------:R-:W-:Y:S01]  /*84d0*/  SEL R25, R23, 0x63400000, !P2 ;  /* 0x6340000017197807 */ /* 0x000fe20005000000 */
[----:B------:R-:W-:-:S03]  /*84e0*/  IMAD.MOV.U32 R24, RZ, RZ, R20 ;  /* 0x000000ffff187224 */ /* 0x000fc600078e0014 */
[----:B------:R-:W-:-:S03]  /*84f0*/  LOP3.LUT R25, R25, 0x800fffff, R21, 0xf8, !PT ;  /* 0x800fffff19197812 */ /* 0x000fc600078ef815 */
[----:B------:R-:W-:-:S03]  /*8500*/  DFMA R28, R26, -R16, 1 ;  /* 0x3ff000001a1c742b */ /* 0x000fc60000000810 */
[----:B------:R-:W-:-:S05]  /*8510*/  @!P3 DFMA R24, R24, 2, -R30 ;  /* 0x400000001818b82b */ /* 0x000fca000000081e */
[----:B------:R-:W-:-:S08]  /*8520*/  DFMA R26, R26, R28, R26 ;  /* 0x0000001c1a1a722b */ /* 0x000fd0000000001a */
[----:B------:R-:W-:-:S08]  /*8530*/  DMUL R28, R26, R24 ;  /* 0x000000181a1c7228 */ /* 0x000fd00000000000 */
[----:B------:R-:W-:-:S08]  /*8540*/  DFMA R30, R28, -R16, R24 ;  /* 0x800000101c1e722b */ /* 0x000fd00000000018 */
[----:B------:R-:W-:Y:S01]  /*8550*/  DFMA R26, R26, R30, R28 ;  /* 0x0000001e1a1a722b */ /* 0x000fe2000000001c */
[----:B------:R-:W-:Y:S02]  /*8560*/  MOV R31, R15 ;  /* 0x0000000f001f7202 */ /* 0x000fe40000000f00 */
[----:B------:R-:W-:-:S05]  /*8570*/  @!P3 LOP3.LUT R31, R25, 0x7ff00000, RZ, 0xc0, !PT ;  /* 0x7ff00000191fb812 */ /* 0x000fca00078ec0ff */
[----:B------:R-:W-:-:S05]  /*8580*/  VIADD R28, R31, 0xffffffff ;  /* 0xffffffff1f1c7836 */ /* 0x000fca0000000000 */
[----:B------:R-:W-:Y:S01]  /*8590*/  ISETP.GT.U32.AND P0, PT, R28, 0x7feffffe, PT ;  /* 0x7feffffe1c00780c */ /* 0x000fe20003f04070 */
[----:B------:R-:W-:-:S05]  /*85a0*/  VIADD R28, R32, 0xffffffff ;  /* 0xffffffff201c7836 */ /* 0x000fca0000000000 */
[----:B------:R-:W-:-:S13]  /*85b0*/  ISETP.GT.U32.OR P0, PT, R28, 0x7feffffe, P0 ;  /* 0x7feffffe1c00780c */ /* 0x000fda0000704470 */
[----:B------:R-:W-:Y:S05]  /*85c0*/  @P0 BRA `(.L_x_179) ;  /* 0x00000000006c0947 */ /* 0x000fea0003800000 */
[----:B------:R-:W-:-:S04]  /*85d0*/  LOP3.LUT R28, R3, 0x7ff00000, RZ, 0xc0, !PT ;  /* 0x7ff00000031c7812 */ /* 0x000fc800078ec0ff */
[CC--:B------:R-:W-:Y:S02]  /*85e0*/  VIADDMNMX R20, R15.reuse, -R28.reuse, 0xb9600000, !PT ;  /* 0xb96000000f147446 */ /* 0x0c0fe4000780091c */
[----:B------:R-:W-:Y:S02]  /*85f0*/  ISETP.GE.U32.AND P0, PT, R15, R28, PT ;  /* 0x0000001c0f00720c */ /* 0x000fe40003f06070 */
[----:B------:R-:W-:Y:S02]  /*8600*/  VIMNMX R15, PT, PT, R20, 0x46a00000, PT ;  /* 0x46a00000140f7848 */ /* 0x000fe40003fe0100 */
[----:B------:R-:W-:-:S05]  /*8610*/  SEL R20, R23, 0x63400000, !P0 ;  /* 0x6340000017147807 */ /* 0x000fca0004000000 */
[----:B------:R-:W-:Y:S02]  /*8620*/  IMAD.IADD R15, R15, 0x1, -R20 ;  /* 0x000000010f0f7824 */ /* 0x000fe400078e0a14 */
[----:B------:R-:W-:-:S03]  /*8630*/  IMAD.MOV.U32 R20, RZ, RZ, RZ ;  /* 0x000000ffff147224 */ /* 0x000fc600078e00ff */
[----:B------:R-:W-:-:S06]  /*8640*/  IADD3 R21, PT, PT, R15, 0x7fe00000, RZ ;  /* 0x7fe000000f157810 */ /* 0x000fcc0007ffe0ff */
[----:B------:R-:W-:-:S10]  /*8650*/  DMUL R28, R26, R20 ;  /* 0x000000141a1c7228 */ /* 0x000fd40000000000 */
[----:B------:R-:W-:-:S13]  /*8660*/  FSETP.GTU.AND P0, PT, |R29|, 1.469367938527859385e-39, PT ;  /* 0x001000001d00780b */ /* 0x000fda0003f0c200 */
[----:B------:R-:W-:Y:S05]  /*8670*/  @P0 BRA `(.L_x_180) ;  /* 0x0000000000940947 */ /* 0x000fea0003800000 */
[----:B------:R-:W-:Y:S01]  /*8680*/  DFMA R16, R26, -R16, R24 ;  /* 0x800000101a10722b */ /* 0x000fe20000000018 */
[----:B------:R-:W-:-:S09]  /*8690*/  IMAD.MOV.U32 R20, RZ, RZ, RZ ;  /* 0x000000ffff147224 */ /* 0x000fd200078e00ff */
[C---:B------:R-:W-:Y:S02]  /*86a0*/  FSETP.NEU.AND P0, PT, R17.reuse, RZ, PT ;  /* 0x000000ff1100720b */ /* 0x040fe40003f0d000 */
[----:B------:R-:W-:-:S04]  /*86b0*/  LOP3.LUT R23, R17, 0x80000000, R3, 0x48, !PT ;  /* 0x8000000011177812 */ /* 0x000fc800078e4803 */
[----:B------:R-:W-:-:S07]  /*86c0*/  LOP3.LUT R21, R23, R21, RZ, 0xfc, !PT ;  /* 0x0000001517157212 */ /* 0x000fce00078efcff */
[----:B------:R-:W-:Y:S05]  /*86d0*/  @!P0 BRA `(.L_x_180) ;  /* 0x00000000007c8947 */ /* 0x000fea0003800000 */
[----:B------:R-:W-:Y:S01]  /*86e0*/  IMAD.MOV R3, RZ, RZ, -R15 ;  /* 0x000000ffff037224 */ /* 0x000fe200078e0a0f */
[----:B------:R-:W-:Y:S01]  /*86f0*/  MOV R2, RZ ;  /* 0x000000ff00027202 */ /* 0x000fe20000000f00 */
[----:B------:R-:W-:Y:S01]  /*8700*/  DMUL.RP R20, R26, R20 ;  /* 0x000000141a147228 */ /* 0x000fe20000008000 */
[----:B------:R-:W-:-:S04]  /*8710*/  IADD3 R15, PT, PT, -R15, -0x43300000, RZ ;  /* 0xbcd000000f0f7810 */ /* 0x000fc80007ffe1ff */
[----:B------:R-:W-:-:S05]  /*8720*/  DFMA R2, R28, -R2, R26 ;  /* 0x800000021c02722b */ /* 0x000fca000000001a */
[----:B------:R-:W-:-:S05]  /*8730*/  LOP3.LUT R23, R21, R23, RZ, 0x3c, !PT ;  /* 0x0000001715177212 */ /* 0x000fca00078e3cff */
[----:B------:R-:W-:-:S04]  /*8740*/  FSETP.NEU.AND P0, PT, |R3|, R15, PT ;  /* 0x0000000f0300720b */ /* 0x000fc80003f0d200 */
[----:B------:R-:W-:Y:S02]  /*8750*/  FSEL R28, R20, R28, !P0 ;  /* 0x0000001c141c7208 */ /* 0x000fe40004000000 */
[----:B------:R-:W-:Y:S01]  /*8760*/  FSEL R29, R23, R29, !P0 ;  /* 0x0000001d171d7208 */ /* 0x000fe20004000000 */
[----:B------:R-:W-:Y:S06]  /*8770*/  BRA `(.L_x_180) ;  /* 0x0000000000547947 */ /* 0x000fec0003800000 */
.L_x_179:
[----:B------:R-:W-:-:S14]  /*8780*/  DSETP.NAN.AND P0, PT, R20, R20, PT ;  /* 0x000000141400722a */ /* 0x000fdc0003f08000 */
[----:B------:R-:W-:Y:S05]  /*8790*/  @P0 BRA `(.L_x_181) ;  /* 0x0000000000440947 */ /* 0x000fea0003800000 */
[----:B------:R-:W-:-:S14]  /*87a0*/  DSETP.NAN.AND P0, PT, R2, R2, PT ;  /* 0x000000020200722a */ /* 0x000fdc0003f08000 */
[----:B------:R-:W-:Y:S05]  /*87b0*/  @P0 BRA `(.L_x_182) ;  /* 0x0000000000300947 */ /* 0x000fea0003800000 */
[----:B------:R-:W-:Y:S01]  /*87c0*/  ISETP.NE.AND P0, PT, R31, R32, PT ;  /* 0x000000201f00720c */ /* 0x000fe20003f05270 */
[----:B------:R-:W-:Y:S02]  /*87d0*/  IMAD.MOV.U32 R28, RZ, RZ, 0x0 ;  /* 0x00000000ff1c7424 */ /* 0x000fe400078e00ff */
[----:B------:R-:W-:-:S10]  /*87e0*/  IMAD.MOV.U32 R29, RZ, RZ, -0x80000 ;  /* 0xfff80000ff1d7424 */ /* 0x000fd400078e00ff */
[----:B------:R-:W-:Y:S05]  /*87f0*/  @!P0 BRA `(.L_x_180) ;  /* 0x0000000000348947 */ /* 0x000fea0003800000 */
[----:B------:R-:W-:Y:S02]  /*8800*/  ISETP.NE.AND P0, PT, R31, 0x7ff00000, PT ;  /* 0x7ff000001f00780c */ /* 0x000fe40003f05270 */
[----:B------:R-:W-:Y:S02]  /*8810*/  LOP3.LUT R29, R21, 0x80000000, R3, 0x48, !PT ;  /* 0x80000000151d7812 */ /* 0x000fe400078e4803 */
[----:B------:R-:W-:-:S13]  /*8820*/  ISETP.EQ.OR P0, PT, R32, RZ, !P0 ;  /* 0x000000ff2000720c */ /* 0x000fda0004702670 */
[----:B------:R-:W-:Y:S01]  /*8830*/  @P0 LOP3.LUT R2, R29, 0x7ff00000, RZ, 0xfc, !PT ;  /* 0x7ff000001d020812 */ /* 0x000fe200078efcff */
[----:B------:R-:W-:Y:S01]  /*8840*/  @!P0 IMAD.MOV.U32 R28, RZ, RZ, RZ ;  /* 0x000000ffff1c8224 */ /* 0x000fe200078e00ff */
[----:B------:R-:W-:-:S03]  /*8850*/  @P0 MOV R28, RZ ;  /* 0x000000ff001c0202 */ /* 0x000fc60000000f00 */
[----:B------:R-:W-:Y:S01]  /*8860*/  @P0 IMAD.MOV.U32 R29, RZ, RZ, R2 ;  /* 0x000000ffff1d0224 */ /* 0x000fe200078e0002 */
[----:B------:R-:W-:Y:S06]  /*8870*/  BRA `(.L_x_180) ;  /* 0x0000000000147947 */ /* 0x000fec0003800000 */
.L_x_182:
[----:B------:R-:W-:Y:S01]  /*8880*/  LOP3.LUT R29, R3, 0x80000, RZ, 0xfc, !PT ;  /* 0x00080000031d7812 */ /* 0x000fe200078efcff */
[----:B------:R-:W-:Y:S01]  /*8890*/  IMAD.MOV.U32 R28, RZ, RZ, R2 ;  /* 0x000000ffff1c7224 */ /* 0x000fe200078e0002 */
[----:B------:R-:W-:Y:S06]  /*88a0*/  BRA `(.L_x_180) ;  /* 0x0000000000087947 */ /* 0x000fec0003800000 */
.L_x_181:
[----:B------:R-:W-:Y:S01]  /*88b0*/  LOP3.LUT R29, R21, 0x80000, RZ, 0xfc, !PT ;  /* 0x00080000151d7812 */ /* 0x000fe200078efcff */
[----:B------:R-:W-:-:S07]  /*88c0*/  IMAD.MOV.U32 R28, RZ, RZ, R20 ;  /* 0x000000ffff1c7224 */ /* 0x000fce00078e0014 */
.L_x_180:
[----:B------:R-:W-:Y:S05]  /*88d0*/  BSYNC.RECONVERGENT B0 ;  /* 0x0000000000007941 */ /* 0x000fea0003800200 */
.L_x_178:
[----:B------:R-:W-:Y:S01]  /*88e0*/  IMAD.MOV.U32 R23, RZ, RZ, 0x0 ;  /* 0x00000000ff177424 */ /* 0x000fe200078e00ff */
[----:B------:R-:W-:Y:S01]  /*88f0*/  MOV R2, R28 ;  /* 0x0000001c00027202 */ /* 0x000fe20000000f00 */
[----:B------:R-:W-:Y:S02]  /*8900*/  IMAD.MOV.U32 R3, RZ, RZ, R29 ;  /* 0x000000ffff037224 */ /* 0x000fe400078e001d */
[----:B------:R-:W-:Y:S05]  /*8910*/  RET.REL.NODEC R22 `(_Z16relaxationKernelPdS_idS_S_S_) ;  /* 0xffffff7416b87950 */ /* 0x000fea0003c3ffff */
.L_x_183:
[----:B------:R-:W-:-:S00]  /*8920*/  BRA `(.L_x_183) ;  /* 0xfffffffc00fc7947 */ /* 0x000fc0000383ffff */
[----:B------:R-:W-:-:S00]  /*8930*/  NOP ;  /* 0x0000000000007918 */ /* 0x000fc00000000000 */
        /* <DEDUP_REMOVED lines=12> */
.L_x_184:


//--------------------- .nv.global.init           --------------------------
	.section	.nv.global.init,"aw",@progbits
.nv.global.init:
	.type		$str,@object
	.size		$str,($str$1 - $str)
$str:
        /*0000*/ 	.byte	0x0a, 0x00
	.type		$str$1,@object
	.size		$str$1,(.L_1 - $str$1)
$str$1:
        /*0002*/ 	.byte	0x25, 0x6c, 0x66, 0x20, 0x00
.L_1:


//--------------------- .nv.shared._Z16relaxationKernelPdS_idS_S_S_ --------------------------
	.section	.nv.shared._Z16relaxationKernelPdS_idS_S_S_,"aw",@nobits
	.sectionflags	@""
	.align	16
.nv.shared._Z16relaxationKernelPdS_idS_S_S_:
	.zero		1040


//--------------------- .nv.shared.reserved.0     --------------------------
	.section	.nv.shared.reserved.0,"aw",@nobits
	.weak		__nv_reservedSMEM_offset_0_alias
	.size		__nv_reservedSMEM_offset_0_alias, 0, 64
	.other		__nv_reservedSMEM_offset_0_alias,@"STO_CUDA_RESERVED_SHARED STV_DEFAULT"
__nv_reservedSMEM_offset_0_alias:
	.zero		0
	.zero		64


//--------------------- .nv.constant0._Z16relaxationKernelPdS_idS_S_S_ --------------------------
	.section	.nv.constant0._Z16relaxationKernelPdS_idS_S_S_,"a",@progbits
	.sectionflags	@""
	.align	4
.nv.constant0._Z16relaxationKernelPdS_idS_S_S_:
	.zero		952


//--------------------- SYMBOLS --------------------------

	.type		.nv.reservedSmem.offset0,@object
	.size		.nv.reservedSmem.offset0,0x4
	.type		.nv.reservedSmem.cap,@object
	.size		.nv.reservedSmem.cap,0x4
	.type		vprintf,@function
